//
// Generated by NVIDIA NVVM Compiler
//
// Compiler Build ID: CL-36424714
// Cuda compilation tools, release 13.0, V13.0.88
// Based on NVVM 20.0.0
//

.version 9.0
.target sm_100
.address_size 64

	// .globl	avg_pool2d_forward

.visible .entry avg_pool2d_forward(
	.param .align 8 .b8 avg_pool2d_forward_param_0[72],
	.param .u64 .ptr .align 1 avg_pool2d_forward_param_1,
	.param .u64 .ptr .align 1 avg_pool2d_forward_param_2,
	.param .u64 .ptr .align 1 avg_pool2d_forward_param_3,
	.param .u64 .ptr .align 1 avg_pool2d_forward_param_4
)
{
	.reg .pred 	%p<37>;
	.reg .b32 	%r<23>;
	.reg .b32 	%f<44>;
	.reg .b64 	%rd<173>;

	ld.param.u64 	%rd69, [avg_pool2d_forward_param_0+56];
	ld.param.u64 	%rd67, [avg_pool2d_forward_param_0+40];
	ld.param.u64 	%rd64, [avg_pool2d_forward_param_0+16];
	ld.param.u64 	%rd63, [avg_pool2d_forward_param_0+8];
	ld.param.u64 	%rd62, [avg_pool2d_forward_param_0];
	ld.param.u64 	%rd70, [avg_pool2d_forward_param_0+64];
	ld.param.u64 	%rd68, [avg_pool2d_forward_param_0+48];
	ld.param.u64 	%rd66, [avg_pool2d_forward_param_0+32];
	ld.param.u64 	%rd65, [avg_pool2d_forward_param_0+24];
	ld.param.u64 	%rd72, [avg_pool2d_forward_param_1];
	ld.param.u64 	%rd73, [avg_pool2d_forward_param_3];
	ld.param.u64 	%rd71, [avg_pool2d_forward_param_4];
	cvta.to.global.u64 	%rd1, %rd73;
	cvta.to.global.u64 	%rd2, %rd72;
	mov.u32 	%r1, %ctaid.x;
	mov.u32 	%r2, %ntid.x;
	mov.u32 	%r3, %tid.x;
	mad.lo.s32 	%r4, %r1, %r2, %r3;
	mul.lo.s64 	%rd74, %rd65, %rd66;
	mul.lo.s64 	%rd75, %rd74, %rd68;
	mul.lo.s64 	%rd76, %rd75, %rd70;
	cvt.u64.u32 	%rd11, %r4;
	setp.le.u64 	%p3, %rd76, %rd11;
	@%p3 bra 	$L__BB0_50;
	and.b64  	%rd77, %rd70, -4294967296;
	setp.ne.s64 	%p4, %rd77, 0;
	@%p4 bra 	$L__BB0_3;
	cvt.u32.u64 	%r5, %rd70;
	cvt.u32.u64 	%r6, %rd11;
	div.u32 	%r7, %r6, %r5;
	mul.lo.s32 	%r8, %r7, %r5;
	sub.s32 	%r9, %r6, %r8;
	cvt.u64.u32 	%rd162, %r7;
	cvt.u64.u32 	%rd163, %r9;
	bra.uni 	$L__BB0_4;
$L__BB0_3:
	div.u64 	%rd162, %rd11, %rd70;
	mul.lo.s64 	%rd78, %rd162, %rd70;
	sub.s64 	%rd163, %rd11, %rd78;
$L__BB0_4:
	and.b64  	%rd79, %rd68, -4294967296;
	setp.ne.s64 	%p5, %rd79, 0;
	@%p5 bra 	$L__BB0_6;
	cvt.u32.u64 	%r10, %rd68;
	cvt.u32.u64 	%r11, %rd162;
	div.u32 	%r12, %r11, %r10;
	mul.lo.s32 	%r13, %r12, %r10;
	sub.s32 	%r14, %r11, %r13;
	cvt.u64.u32 	%rd164, %r12;
	cvt.u64.u32 	%rd165, %r14;
	bra.uni 	$L__BB0_7;
$L__BB0_6:
	div.u64 	%rd164, %rd162, %rd68;
	mul.lo.s64 	%rd80, %rd164, %rd68;
	sub.s64 	%rd165, %rd162, %rd80;
$L__BB0_7:
	and.b64  	%rd81, %rd66, -4294967296;
	setp.ne.s64 	%p6, %rd81, 0;
	@%p6 bra 	$L__BB0_9;
	cvt.u32.u64 	%r15, %rd66;
	cvt.u32.u64 	%r16, %rd164;
	div.u32 	%r17, %r16, %r15;
	mul.lo.s32 	%r18, %r17, %r15;
	sub.s32 	%r19, %r16, %r18;
	cvt.u64.u32 	%rd166, %r17;
	cvt.u64.u32 	%rd167, %r19;
	bra.uni 	$L__BB0_10;
$L__BB0_9:
	div.u64 	%rd166, %rd164, %rd66;
	mul.lo.s64 	%rd82, %rd166, %rd66;
	sub.s64 	%rd167, %rd164, %rd82;
$L__BB0_10:
	and.b64  	%rd83, %rd65, -4294967296;
	setp.ne.s64 	%p7, %rd83, 0;
	@%p7 bra 	$L__BB0_12;
	cvt.u32.u64 	%r20, %rd65;
	cvt.u32.u64 	%r21, %rd166;
	rem.u32 	%r22, %r21, %r20;
	cvt.u64.u32 	%rd168, %r22;
	bra.uni 	$L__BB0_13;
$L__BB0_12:
	rem.u64 	%rd168, %rd166, %rd65;
$L__BB0_13:
	setp.eq.s64 	%p8, %rd62, 0;
	mov.f32 	%f42, 0f00000000;
	@%p8 bra 	$L__BB0_49;
	mul.lo.s64 	%rd33, %rd165, %rd63;
	mul.lo.s64 	%rd34, %rd163, %rd63;
	and.b64  	%rd35, %rd62, 3;
	and.b64  	%rd36, %rd62, -4;
	add.s64 	%rd37, %rd34, 1;
	add.s64 	%rd38, %rd34, 2;
	mov.f32 	%f42, 0f00000000;
	mov.b64 	%rd169, 0;
$L__BB0_15:
	setp.lt.u64 	%p9, %rd62, 4;
	add.s64 	%rd40, %rd169, %rd33;
	sub.s64 	%rd41, %rd40, %rd64;
	mov.b64 	%rd172, 0;
	@%p9 bra 	$L__BB0_34;
	setp.ge.u64 	%p10, %rd41, %rd67;
	setp.lt.u64 	%p11, %rd40, %rd64;
	or.pred  	%p1, %p11, %p10;
	mov.b64 	%rd171, 0;
	mov.u64 	%rd170, %rd36;
$L__BB0_17:
	@%p1 bra 	$L__BB0_21;
	add.s64 	%rd44, %rd171, %rd34;
	setp.lt.u64 	%p12, %rd44, %rd64;
	@%p12 bra 	$L__BB0_21;
	sub.s64 	%rd45, %rd44, %rd64;
	setp.ge.u64 	%p13, %rd45, %rd69;
	@%p13 bra 	$L__BB0_21;
	ld.global.u64 	%rd87, [%rd2];
	mul.lo.s64 	%rd88, %rd87, %rd168;
	ld.global.u64 	%rd89, [%rd2+8];
	mad.lo.s64 	%rd90, %rd89, %rd167, %rd88;
	ld.global.u64 	%rd91, [%rd2+16];
	mad.lo.s64 	%rd92, %rd91, %rd41, %rd90;
	ld.global.u64 	%rd93, [%rd2+24];
	mad.lo.s64 	%rd94, %rd93, %rd45, %rd92;
	shl.b64 	%rd95, %rd94, 2;
	add.s64 	%rd96, %rd1, %rd95;
	ld.global.f32 	%f23, [%rd96];
	add.f32 	%f42, %f42, %f23;
$L__BB0_21:
	@%p1 bra 	$L__BB0_25;
	add.s64 	%rd46, %rd171, %rd37;
	setp.lt.u64 	%p14, %rd46, %rd64;
	@%p14 bra 	$L__BB0_25;
	sub.s64 	%rd47, %rd46, %rd64;
	setp.ge.u64 	%p15, %rd47, %rd69;
	@%p15 bra 	$L__BB0_25;
	ld.global.u64 	%rd97, [%rd2];
	mul.lo.s64 	%rd98, %rd97, %rd168;
	ld.global.u64 	%rd99, [%rd2+8];
	mad.lo.s64 	%rd100, %rd99, %rd167, %rd98;
	ld.global.u64 	%rd101, [%rd2+16];
	mad.lo.s64 	%rd102, %rd101, %rd41, %rd100;
	ld.global.u64 	%rd103, [%rd2+24];
	mad.lo.s64 	%rd104, %rd103, %rd47, %rd102;
	shl.b64 	%rd105, %rd104, 2;
	add.s64 	%rd106, %rd1, %rd105;
	ld.global.f32 	%f24, [%rd106];
	add.f32 	%f42, %f42, %f24;
$L__BB0_25:
	@%p1 bra 	$L__BB0_29;
	add.s64 	%rd48, %rd171, %rd38;
	setp.lt.u64 	%p16, %rd48, %rd64;
	@%p16 bra 	$L__BB0_29;
	sub.s64 	%rd49, %rd48, %rd64;
	setp.ge.u64 	%p17, %rd49, %rd69;
	@%p17 bra 	$L__BB0_29;
	ld.global.u64 	%rd107, [%rd2];
	mul.lo.s64 	%rd108, %rd107, %rd168;
	ld.global.u64 	%rd109, [%rd2+8];
	mad.lo.s64 	%rd110, %rd109, %rd167, %rd108;
	ld.global.u64 	%rd111, [%rd2+16];
	mad.lo.s64 	%rd112, %rd111, %rd41, %rd110;
	ld.global.u64 	%rd113, [%rd2+24];
	mad.lo.s64 	%rd114, %rd113, %rd49, %rd112;
	shl.b64 	%rd115, %rd114, 2;
	add.s64 	%rd116, %rd1, %rd115;
	ld.global.f32 	%f25, [%rd116];
	add.f32 	%f42, %f42, %f25;
$L__BB0_29:
	@%p1 bra 	$L__BB0_33;
	add.s64 	%rd117, %rd34, %rd171;
	add.s64 	%rd50, %rd117, 3;
	setp.lt.u64 	%p18, %rd50, %rd64;
	@%p18 bra 	$L__BB0_33;
	sub.s64 	%rd51, %rd50, %rd64;
	setp.ge.u64 	%p19, %rd51, %rd69;
	@%p19 bra 	$L__BB0_33;
	ld.global.u64 	%rd118, [%rd2];
	mul.lo.s64 	%rd119, %rd118, %rd168;
	ld.global.u64 	%rd120, [%rd2+8];
	mad.lo.s64 	%rd121, %rd120, %rd167, %rd119;
	ld.global.u64 	%rd122, [%rd2+16];
	mad.lo.s64 	%rd123, %rd122, %rd41, %rd121;
	ld.global.u64 	%rd124, [%rd2+24];
	mad.lo.s64 	%rd125, %rd124, %rd51, %rd123;
	shl.b64 	%rd126, %rd125, 2;
	add.s64 	%rd127, %rd1, %rd126;
	ld.global.f32 	%f26, [%rd127];
	add.f32 	%f42, %f42, %f26;
$L__BB0_33:
	add.s64 	%rd171, %rd171, 4;
	add.s64 	%rd170, %rd170, -4;
	setp.ne.s64 	%p20, %rd170, 0;
	mov.u64 	%rd172, %rd36;
	@%p20 bra 	$L__BB0_17;
$L__BB0_34:
	setp.eq.s64 	%p21, %rd35, 0;
	@%p21 bra 	$L__BB0_48;
	setp.ge.u64 	%p22, %rd41, %rd67;
	setp.lt.u64 	%p23, %rd40, %rd64;
	or.pred  	%p2, %p23, %p22;
	@%p2 bra 	$L__BB0_39;
	add.s64 	%rd55, %rd172, %rd34;
	setp.lt.u64 	%p24, %rd55, %rd64;
	@%p24 bra 	$L__BB0_39;
	sub.s64 	%rd56, %rd55, %rd64;
	setp.ge.u64 	%p25, %rd56, %rd69;
	@%p25 bra 	$L__BB0_39;
	ld.global.u64 	%rd128, [%rd2];
	mul.lo.s64 	%rd129, %rd128, %rd168;
	ld.global.u64 	%rd130, [%rd2+8];
	mad.lo.s64 	%rd131, %rd130, %rd167, %rd129;
	ld.global.u64 	%rd132, [%rd2+16];
	mad.lo.s64 	%rd133, %rd132, %rd41, %rd131;
	ld.global.u64 	%rd134, [%rd2+24];
	mad.lo.s64 	%rd135, %rd134, %rd56, %rd133;
	shl.b64 	%rd136, %rd135, 2;
	add.s64 	%rd137, %rd1, %rd136;
	ld.global.f32 	%f27, [%rd137];
	add.f32 	%f42, %f42, %f27;
$L__BB0_39:
	setp.eq.s64 	%p26, %rd35, 1;
	@%p26 bra 	$L__BB0_48;
	@%p2 bra 	$L__BB0_44;
	add.s64 	%rd57, %rd172, %rd37;
	setp.lt.u64 	%p27, %rd57, %rd64;
	@%p27 bra 	$L__BB0_44;
	sub.s64 	%rd58, %rd57, %rd64;
	setp.ge.u64 	%p28, %rd58, %rd69;
	@%p28 bra 	$L__BB0_44;
	ld.global.u64 	%rd138, [%rd2];
	mul.lo.s64 	%rd139, %rd138, %rd168;
	ld.global.u64 	%rd140, [%rd2+8];
	mad.lo.s64 	%rd141, %rd140, %rd167, %rd139;
	ld.global.u64 	%rd142, [%rd2+16];
	mad.lo.s64 	%rd143, %rd142, %rd41, %rd141;
	ld.global.u64 	%rd144, [%rd2+24];
	mad.lo.s64 	%rd145, %rd144, %rd58, %rd143;
	shl.b64 	%rd146, %rd145, 2;
	add.s64 	%rd147, %rd1, %rd146;
	ld.global.f32 	%f28, [%rd147];
	add.f32 	%f42, %f42, %f28;
$L__BB0_44:
	setp.eq.s64 	%p31, %rd35, 2;
	or.pred  	%p32, %p23, %p31;
	or.pred  	%p33, %p32, %p22;
	@%p33 bra 	$L__BB0_48;
	add.s64 	%rd59, %rd172, %rd38;
	setp.lt.u64 	%p34, %rd59, %rd64;
	@%p34 bra 	$L__BB0_48;
	sub.s64 	%rd60, %rd59, %rd64;
	setp.ge.u64 	%p35, %rd60, %rd69;
	@%p35 bra 	$L__BB0_48;
	ld.global.u64 	%rd148, [%rd2];
	mul.lo.s64 	%rd149, %rd148, %rd168;
	ld.global.u64 	%rd150, [%rd2+8];
	mad.lo.s64 	%rd151, %rd150, %rd167, %rd149;
	ld.global.u64 	%rd152, [%rd2+16];
	mad.lo.s64 	%rd153, %rd152, %rd41, %rd151;
	ld.global.u64 	%rd154, [%rd2+24];
	mad.lo.s64 	%rd155, %rd154, %rd60, %rd153;
	shl.b64 	%rd156, %rd155, 2;
	add.s64 	%rd157, %rd1, %rd156;
	ld.global.f32 	%f29, [%rd157];
	add.f32 	%f42, %f42, %f29;
$L__BB0_48:
	add.s64 	%rd169, %rd169, 1;
	setp.ne.s64 	%p36, %rd169, %rd62;
	@%p36 bra 	$L__BB0_15;
$L__BB0_49:
	mul.lo.s64 	%rd158, %rd62, %rd62;
	cvt.rn.f32.u64 	%f30, %rd158;
	div.rn.f32 	%f31, %f42, %f30;
	cvta.to.global.u64 	%rd159, %rd71;
	shl.b64 	%rd160, %rd11, 2;
	add.s64 	%rd161, %rd159, %rd160;
	st.global.f32 	[%rd161], %f31;
$L__BB0_50:
	ret;

}
	// .globl	avg_pool2d_backward
.visible .entry avg_pool2d_backward(
	.param .align 8 .b8 avg_pool2d_backward_param_0[72],
	.param .u64 .ptr .align 1 avg_pool2d_backward_param_1,
	.param .u64 .ptr .align 1 avg_pool2d_backward_param_2,
	.param .u64 .ptr .align 1 avg_pool2d_backward_param_3,
	.param .u64 .ptr .align 1 avg_pool2d_backward_param_4,
	.param .u64 .ptr .align 1 avg_pool2d_backward_param_5,
	.param .u64 .ptr .align 1 avg_pool2d_backward_param_6
)
{
	.reg .pred 	%p<46>;
	.reg .b32 	%r<59>;
	.reg .b32 	%f<31>;
	.reg .b64 	%rd<182>;

	ld.param.u64 	%rd3, [avg_pool2d_backward_param_0];
	ld.param.u64 	%rd4, [avg_pool2d_backward_param_0+8];
	ld.param.u64 	%rd5, [avg_pool2d_backward_param_0+16];
	ld.param.u64 	%rd9, [avg_pool2d_backward_param_0+48];
	ld.param.u64 	%rd11, [avg_pool2d_backward_param_0+64];
	ld.param.u64 	%rd10, [avg_pool2d_backward_param_0+56];
	ld.param.u64 	%rd8, [avg_pool2d_backward_param_0+40];
	ld.param.u64 	%rd6, [avg_pool2d_backward_param_0+24];
	ld.param.u64 	%rd7, [avg_pool2d_backward_param_0+32];
	ld.param.u64 	%rd83, [avg_pool2d_backward_param_2];
	ld.param.u64 	%rd84, [avg_pool2d_backward_param_6];
	cvta.to.global.u64 	%rd1, %rd84;
	cvta.to.global.u64 	%rd2, %rd83;
	mov.u32 	%r1, %ctaid.x;
	mov.u32 	%r2, %ntid.x;
	mov.u32 	%r3, %tid.x;
	mad.lo.s32 	%r4, %r1, %r2, %r3;
	mul.lo.s64 	%rd85, %rd6, %rd7;
	mul.lo.s64 	%rd86, %rd85, %rd8;
	mul.lo.s64 	%rd87, %rd86, %rd10;
	cvt.u64.u32 	%rd12, %r4;
	setp.le.u64 	%p1, %rd87, %rd12;
	@%p1 bra 	$L__BB1_74;
	and.b64  	%rd88, %rd10, -4294967296;
	setp.ne.s64 	%p2, %rd88, 0;
	@%p2 bra 	$L__BB1_3;
	cvt.u32.u64 	%r5, %rd10;
	cvt.u32.u64 	%r6, %rd12;
	div.u32 	%r7, %r6, %r5;
	mul.lo.s32 	%r8, %r7, %r5;
	sub.s32 	%r9, %r6, %r8;
	cvt.u64.u32 	%rd160, %r7;
	cvt.u64.u32 	%rd161, %r9;
	bra.uni 	$L__BB1_4;
$L__BB1_3:
	div.u64 	%rd160, %rd12, %rd10;
	mul.lo.s64 	%rd89, %rd160, %rd10;
	sub.s64 	%rd161, %rd12, %rd89;
$L__BB1_4:
	and.b64  	%rd90, %rd8, -4294967296;
	setp.ne.s64 	%p3, %rd90, 0;
	@%p3 bra 	$L__BB1_6;
	cvt.u32.u64 	%r10, %rd8;
	cvt.u32.u64 	%r11, %rd160;
	div.u32 	%r12, %r11, %r10;
	mul.lo.s32 	%r13, %r12, %r10;
	sub.s32 	%r14, %r11, %r13;
	cvt.u64.u32 	%rd162, %r12;
	cvt.u64.u32 	%rd163, %r14;
	bra.uni 	$L__BB1_7;
$L__BB1_6:
	div.u64 	%rd162, %rd160, %rd8;
	mul.lo.s64 	%rd91, %rd162, %rd8;
	sub.s64 	%rd163, %rd160, %rd91;
$L__BB1_7:
	and.b64  	%rd92, %rd7, -4294967296;
	setp.ne.s64 	%p4, %rd92, 0;
	@%p4 bra 	$L__BB1_9;
	cvt.u32.u64 	%r15, %rd7;
	cvt.u32.u64 	%r16, %rd162;
	div.u32 	%r17, %r16, %r15;
	mul.lo.s32 	%r18, %r17, %r15;
	sub.s32 	%r19, %r16, %r18;
	cvt.u64.u32 	%rd164, %r17;
	cvt.u64.u32 	%rd165, %r19;
	bra.uni 	$L__BB1_10;
$L__BB1_9:
	div.u64 	%rd164, %rd162, %rd7;
	mul.lo.s64 	%rd93, %rd164, %rd7;
	sub.s64 	%rd165, %rd162, %rd93;
$L__BB1_10:
	and.b64  	%rd94, %rd6, -4294967296;
	setp.ne.s64 	%p5, %rd94, 0;
	@%p5 bra 	$L__BB1_12;
	cvt.u32.u64 	%r20, %rd6;
	cvt.u32.u64 	%r21, %rd164;
	rem.u32 	%r22, %r21, %r20;
	cvt.u64.u32 	%rd166, %r22;
	bra.uni 	$L__BB1_13;
$L__BB1_12:
	rem.u64 	%rd166, %rd164, %rd6;
$L__BB1_13:
	setp.eq.s64 	%p6, %rd3, 0;
	mov.f32 	%f29, 0f00000000;
	@%p6 bra 	$L__BB1_73;
	add.s64 	%rd34, %rd163, %rd5;
	add.s64 	%rd35, %rd161, %rd5;
	mov.f32 	%f29, 0f00000000;
	mov.b64 	%rd167, 0;
	cvt.u32.u64 	%r47, %rd4;
$L__BB1_15:
	setp.eq.s64 	%p7, %rd3, 1;
	sub.s64 	%rd37, %rd34, %rd167;
	mov.b64 	%rd177, 0;
	@%p7 bra 	$L__BB1_54;
	mov.b64 	%rd168, 0;
	cvt.u32.u64 	%r36, %rd37;
	rem.u32 	%r37, %r36, %r47;
	div.u32 	%r40, %r36, %r47;
$L__BB1_17:
	setp.lt.u64 	%p8, %rd34, %rd167;
	@%p8 bra 	$L__BB1_35;
	or.b64  	%rd98, %rd37, %rd4;
	and.b64  	%rd99, %rd98, -4294967296;
	setp.ne.s64 	%p9, %rd99, 0;
	@%p9 bra 	$L__BB1_20;
	cvt.u64.u32 	%rd169, %r37;
	bra.uni 	$L__BB1_21;
$L__BB1_20:
	rem.u64 	%rd169, %rd37, %rd4;
$L__BB1_21:
	setp.ne.s64 	%p10, %rd169, 0;
	@%p10 bra 	$L__BB1_35;
	@%p9 bra 	$L__BB1_24;
	cvt.u64.u32 	%rd170, %r40;
	bra.uni 	$L__BB1_25;
$L__BB1_24:
	div.u64 	%rd170, %rd37, %rd4;
$L__BB1_25:
	setp.ge.u64 	%p12, %rd170, %rd9;
	setp.lt.u64 	%p13, %rd35, %rd168;
	or.pred  	%p14, %p12, %p13;
	@%p14 bra 	$L__BB1_35;
	sub.s64 	%rd45, %rd35, %rd168;
	or.b64  	%rd102, %rd45, %rd4;
	and.b64  	%rd103, %rd102, -4294967296;
	setp.ne.s64 	%p15, %rd103, 0;
	@%p15 bra 	$L__BB1_28;
	cvt.u32.u64 	%r30, %rd45;
	rem.u32 	%r31, %r30, %r47;
	cvt.u64.u32 	%rd171, %r31;
	bra.uni 	$L__BB1_29;
$L__BB1_28:
	rem.u64 	%rd171, %rd45, %rd4;
$L__BB1_29:
	setp.ne.s64 	%p16, %rd171, 0;
	@%p16 bra 	$L__BB1_35;
	or.b64  	%rd104, %rd45, %rd4;
	and.b64  	%rd105, %rd104, -4294967296;
	setp.ne.s64 	%p17, %rd105, 0;
	@%p17 bra 	$L__BB1_32;
	cvt.u32.u64 	%r33, %rd45;
	div.u32 	%r34, %r33, %r47;
	cvt.u64.u32 	%rd172, %r34;
	bra.uni 	$L__BB1_33;
$L__BB1_32:
	div.u64 	%rd172, %rd45, %rd4;
$L__BB1_33:
	setp.ge.u64 	%p18, %rd172, %rd11;
	@%p18 bra 	$L__BB1_35;
	ld.global.u64 	%rd106, [%rd2];
	mul.lo.s64 	%rd107, %rd106, %rd166;
	ld.global.u64 	%rd108, [%rd2+8];
	mad.lo.s64 	%rd109, %rd108, %rd165, %rd107;
	ld.global.u64 	%rd110, [%rd2+16];
	mad.lo.s64 	%rd111, %rd110, %rd170, %rd109;
	ld.global.u64 	%rd112, [%rd2+24];
	mad.lo.s64 	%rd113, %rd112, %rd172, %rd111;
	shl.b64 	%rd114, %rd113, 2;
	add.s64 	%rd115, %rd1, %rd114;
	ld.global.f32 	%f16, [%rd115];
	add.f32 	%f29, %f29, %f16;
$L__BB1_35:
	@%p8 bra 	$L__BB1_53;
	or.b64  	%rd116, %rd37, %rd4;
	and.b64  	%rd117, %rd116, -4294967296;
	setp.ne.s64 	%p20, %rd117, 0;
	@%p20 bra 	$L__BB1_38;
	cvt.u64.u32 	%rd173, %r37;
	bra.uni 	$L__BB1_39;
$L__BB1_38:
	rem.u64 	%rd173, %rd37, %rd4;
$L__BB1_39:
	setp.ne.s64 	%p21, %rd173, 0;
	@%p21 bra 	$L__BB1_53;
	@%p20 bra 	$L__BB1_42;
	cvt.u64.u32 	%rd174, %r40;
	bra.uni 	$L__BB1_43;
$L__BB1_42:
	div.u64 	%rd174, %rd37, %rd4;
$L__BB1_43:
	setp.ge.u64 	%p23, %rd174, %rd9;
	setp.le.u64 	%p24, %rd35, %rd168;
	or.pred  	%p25, %p23, %p24;
	@%p25 bra 	$L__BB1_53;
	not.b64 	%rd120, %rd168;
	add.s64 	%rd58, %rd35, %rd120;
	or.b64  	%rd121, %rd58, %rd4;
	and.b64  	%rd122, %rd121, -4294967296;
	setp.ne.s64 	%p26, %rd122, 0;
	@%p26 bra 	$L__BB1_46;
	cvt.u32.u64 	%r42, %rd58;
	rem.u32 	%r43, %r42, %r47;
	cvt.u64.u32 	%rd175, %r43;
	bra.uni 	$L__BB1_47;
$L__BB1_46:
	rem.u64 	%rd175, %rd58, %rd4;
$L__BB1_47:
	setp.ne.s64 	%p27, %rd175, 0;
	@%p27 bra 	$L__BB1_53;
	or.b64  	%rd123, %rd58, %rd4;
	and.b64  	%rd124, %rd123, -4294967296;
	setp.ne.s64 	%p28, %rd124, 0;
	@%p28 bra 	$L__BB1_50;
	cvt.u32.u64 	%r45, %rd58;
	div.u32 	%r46, %r45, %r47;
	cvt.u64.u32 	%rd176, %r46;
	bra.uni 	$L__BB1_51;
$L__BB1_50:
	div.u64 	%rd176, %rd58, %rd4;
$L__BB1_51:
	setp.ge.u64 	%p29, %rd176, %rd11;
	@%p29 bra 	$L__BB1_53;
	ld.global.u64 	%rd125, [%rd2];
	mul.lo.s64 	%rd126, %rd125, %rd166;
	ld.global.u64 	%rd127, [%rd2+8];
	mad.lo.s64 	%rd128, %rd127, %rd165, %rd126;
	ld.global.u64 	%rd129, [%rd2+16];
	mad.lo.s64 	%rd130, %rd129, %rd174, %rd128;
	ld.global.u64 	%rd131, [%rd2+24];
	mad.lo.s64 	%rd132, %rd131, %rd176, %rd130;
	shl.b64 	%rd133, %rd132, 2;
	add.s64 	%rd134, %rd1, %rd133;
	ld.global.f32 	%f17, [%rd134];
	add.f32 	%f29, %f29, %f17;
$L__BB1_53:
	and.b64  	%rd177, %rd3, -2;
	add.s64 	%rd168, %rd168, 2;
	sub.s64 	%rd135, %rd168, %rd177;
	setp.ne.s64 	%p30, %rd135, 0;
	@%p30 bra 	$L__BB1_17;
$L__BB1_54:
	mov.f32 	%f8, %f29;
	setp.lt.u64 	%p31, %rd34, %rd167;
	and.b64  	%rd136, %rd3, 1;
	setp.eq.b64 	%p32, %rd136, 1;
	not.pred 	%p33, %p32;
	or.pred  	%p34, %p33, %p31;
	selp.f32 	%f29, %f8, %f29, %p32;
	@%p34 bra 	$L__BB1_72;
	or.b64  	%rd137, %rd37, %rd4;
	and.b64  	%rd138, %rd137, -4294967296;
	setp.ne.s64 	%p35, %rd138, 0;
	@%p35 bra 	$L__BB1_57;
	cvt.u32.u64 	%r48, %rd37;
	rem.u32 	%r49, %r48, %r47;
	cvt.u64.u32 	%rd178, %r49;
	bra.uni 	$L__BB1_58;
$L__BB1_57:
	rem.u64 	%rd178, %rd37, %rd4;
$L__BB1_58:
	setp.ne.s64 	%p36, %rd178, 0;
	mov.f32 	%f29, %f8;
	@%p36 bra 	$L__BB1_72;
	@%p35 bra 	$L__BB1_61;
	cvt.u32.u64 	%r51, %rd37;
	div.u32 	%r52, %r51, %r47;
	cvt.u64.u32 	%rd179, %r52;
	bra.uni 	$L__BB1_62;
$L__BB1_61:
	div.u64 	%rd179, %rd37, %rd4;
$L__BB1_62:
	setp.ge.u64 	%p38, %rd179, %rd9;
	setp.lt.u64 	%p39, %rd35, %rd177;
	or.pred  	%p40, %p38, %p39;
	mov.f32 	%f29, %f8;
	@%p40 bra 	$L__BB1_72;
	sub.s64 	%rd74, %rd35, %rd177;
	or.b64  	%rd141, %rd74, %rd4;
	and.b64  	%rd142, %rd141, -4294967296;
	setp.ne.s64 	%p41, %rd142, 0;
	@%p41 bra 	$L__BB1_65;
	cvt.u32.u64 	%r54, %rd74;
	rem.u32 	%r55, %r54, %r47;
	cvt.u64.u32 	%rd180, %r55;
	bra.uni 	$L__BB1_66;
$L__BB1_65:
	rem.u64 	%rd180, %rd74, %rd4;
$L__BB1_66:
	setp.ne.s64 	%p42, %rd180, 0;
	mov.f32 	%f29, %f8;
	@%p42 bra 	$L__BB1_72;
	@%p41 bra 	$L__BB1_69;
	cvt.u32.u64 	%r57, %rd74;
	div.u32 	%r58, %r57, %r47;
	cvt.u64.u32 	%rd181, %r58;
	bra.uni 	$L__BB1_70;
$L__BB1_69:
	div.u64 	%rd181, %rd74, %rd4;
$L__BB1_70:
	setp.ge.u64 	%p44, %rd181, %rd11;
	mov.f32 	%f29, %f8;
	@%p44 bra 	$L__BB1_72;
	ld.global.u64 	%rd145, [%rd2];
	mul.lo.s64 	%rd146, %rd145, %rd166;
	ld.global.u64 	%rd147, [%rd2+8];
	mad.lo.s64 	%rd148, %rd147, %rd165, %rd146;
	ld.global.u64 	%rd149, [%rd2+16];
	mad.lo.s64 	%rd150, %rd149, %rd179, %rd148;
	ld.global.u64 	%rd151, [%rd2+24];
	mad.lo.s64 	%rd152, %rd151, %rd181, %rd150;
	shl.b64 	%rd153, %rd152, 2;
	add.s64 	%rd154, %rd1, %rd153;
	ld.global.f32 	%f18, [%rd154];
	add.f32 	%f29, %f8, %f18;
$L__BB1_72:
	add.s64 	%rd167, %rd167, 1;
	setp.ne.s64 	%p45, %rd167, %rd3;
	@%p45 bra 	$L__BB1_15;
$L__BB1_73:
	ld.param.u64 	%rd159, [avg_pool2d_backward_param_4];
	mul.lo.s64 	%rd155, %rd3, %rd3;
	cvt.rn.f32.u64 	%f19, %rd155;
	div.rn.f32 	%f20, %f29, %f19;
	cvta.to.global.u64 	%rd156, %rd159;
	shl.b64 	%rd157, %rd12, 2;
	add.s64 	%rd158, %rd156, %rd157;
	ld.global.f32 	%f21, [%rd158];
	add.f32 	%f22, %f20, %f21;
	st.global.f32 	[%rd158], %f22;
$L__BB1_74:
	ret;

}
	// .globl	max_pool2d_forward
.visible .entry max_pool2d_forward(
	.param .align 8 .b8 max_pool2d_forward_param_0[72],
	.param .u64 .ptr .align 1 max_pool2d_forward_param_1,
	.param .u64 .ptr .align 1 max_pool2d_forward_param_2,
	.param .u64 .ptr .align 1 max_pool2d_forward_param_3,
	.param .u64 .ptr .align 1 max_pool2d_forward_param_4
)
{
	.reg .pred 	%p<37>;
	.reg .b32 	%r<23>;
	.reg .b32 	%f<42>;
	.reg .b64 	%rd<172>;

	ld.param.u64 	%rd69, [max_pool2d_forward_param_0+56];
	ld.param.u64 	%rd67, [max_pool2d_forward_param_0+40];
	ld.param.u64 	%rd64, [max_pool2d_forward_param_0+16];
	ld.param.u64 	%rd63, [max_pool2d_forward_param_0+8];
	ld.param.u64 	%rd62, [max_pool2d_forward_param_0];
	ld.param.u64 	%rd70, [max_pool2d_forward_param_0+64];
	ld.param.u64 	%rd68, [max_pool2d_forward_param_0+48];
	ld.param.u64 	%rd66, [max_pool2d_forward_param_0+32];
	ld.param.u64 	%rd65, [max_pool2d_forward_param_0+24];
	ld.param.u64 	%rd72, [max_pool2d_forward_param_1];
	ld.param.u64 	%rd73, [max_pool2d_forward_param_3];
	ld.param.u64 	%rd71, [max_pool2d_forward_param_4];
	cvta.to.global.u64 	%rd1, %rd73;
	cvta.to.global.u64 	%rd2, %rd72;
	mov.u32 	%r1, %ctaid.x;
	mov.u32 	%r2, %ntid.x;
	mov.u32 	%r3, %tid.x;
	mad.lo.s32 	%r4, %r1, %r2, %r3;
	mul.lo.s64 	%rd74, %rd65, %rd66;
	mul.lo.s64 	%rd75, %rd74, %rd68;
	mul.lo.s64 	%rd76, %rd75, %rd70;
	cvt.u64.u32 	%rd11, %r4;
	setp.le.u64 	%p3, %rd76, %rd11;
	@%p3 bra 	$L__BB2_50;
	and.b64  	%rd77, %rd70, -4294967296;
	setp.ne.s64 	%p4, %rd77, 0;
	@%p4 bra 	$L__BB2_3;
	cvt.u32.u64 	%r5, %rd70;
	cvt.u32.u64 	%r6, %rd11;
	div.u32 	%r7, %r6, %r5;
	mul.lo.s32 	%r8, %r7, %r5;
	sub.s32 	%r9, %r6, %r8;
	cvt.u64.u32 	%rd161, %r7;
	cvt.u64.u32 	%rd162, %r9;
	bra.uni 	$L__BB2_4;
$L__BB2_3:
	div.u64 	%rd161, %rd11, %rd70;
	mul.lo.s64 	%rd78, %rd161, %rd70;
	sub.s64 	%rd162, %rd11, %rd78;
$L__BB2_4:
	and.b64  	%rd79, %rd68, -4294967296;
	setp.ne.s64 	%p5, %rd79, 0;
	@%p5 bra 	$L__BB2_6;
	cvt.u32.u64 	%r10, %rd68;
	cvt.u32.u64 	%r11, %rd161;
	div.u32 	%r12, %r11, %r10;
	mul.lo.s32 	%r13, %r12, %r10;
	sub.s32 	%r14, %r11, %r13;
	cvt.u64.u32 	%rd163, %r12;
	cvt.u64.u32 	%rd164, %r14;
	bra.uni 	$L__BB2_7;
$L__BB2_6:
	div.u64 	%rd163, %rd161, %rd68;
	mul.lo.s64 	%rd80, %rd163, %rd68;
	sub.s64 	%rd164, %rd161, %rd80;
$L__BB2_7:
	and.b64  	%rd81, %rd66, -4294967296;
	setp.ne.s64 	%p6, %rd81, 0;
	@%p6 bra 	$L__BB2_9;
	cvt.u32.u64 	%r15, %rd66;
	cvt.u32.u64 	%r16, %rd163;
	div.u32 	%r17, %r16, %r15;
	mul.lo.s32 	%r18, %r17, %r15;
	sub.s32 	%r19, %r16, %r18;
	cvt.u64.u32 	%rd165, %r17;
	cvt.u64.u32 	%rd166, %r19;
	bra.uni 	$L__BB2_10;
$L__BB2_9:
	div.u64 	%rd165, %rd163, %rd66;
	mul.lo.s64 	%rd82, %rd165, %rd66;
	sub.s64 	%rd166, %rd163, %rd82;
$L__BB2_10:
	and.b64  	%rd83, %rd65, -4294967296;
	setp.ne.s64 	%p7, %rd83, 0;
	@%p7 bra 	$L__BB2_12;
	cvt.u32.u64 	%r20, %rd65;
	cvt.u32.u64 	%r21, %rd165;
	rem.u32 	%r22, %r21, %r20;
	cvt.u64.u32 	%rd167, %r22;
	bra.uni 	$L__BB2_13;
$L__BB2_12:
	rem.u64 	%rd167, %rd165, %rd65;
$L__BB2_13:
	setp.eq.s64 	%p8, %rd62, 0;
	mov.f32 	%f40, 0fFF800000;
	@%p8 bra 	$L__BB2_49;
	mul.lo.s64 	%rd33, %rd164, %rd63;
	mul.lo.s64 	%rd34, %rd162, %rd63;
	and.b64  	%rd35, %rd62, 3;
	and.b64  	%rd36, %rd62, -4;
	add.s64 	%rd37, %rd34, 1;
	add.s64 	%rd38, %rd34, 2;
	mov.f32 	%f40, 0fFF800000;
	mov.b64 	%rd168, 0;
$L__BB2_15:
	setp.lt.u64 	%p9, %rd62, 4;
	add.s64 	%rd40, %rd168, %rd33;
	sub.s64 	%rd41, %rd40, %rd64;
	mov.b64 	%rd171, 0;
	@%p9 bra 	$L__BB2_34;
	setp.ge.u64 	%p10, %rd41, %rd67;
	setp.lt.u64 	%p11, %rd40, %rd64;
	or.pred  	%p1, %p11, %p10;
	mov.b64 	%rd170, 0;
	mov.u64 	%rd169, %rd36;
$L__BB2_17:
	@%p1 bra 	$L__BB2_21;
	add.s64 	%rd44, %rd170, %rd34;
	setp.lt.u64 	%p12, %rd44, %rd64;
	@%p12 bra 	$L__BB2_21;
	sub.s64 	%rd45, %rd44, %rd64;
	setp.ge.u64 	%p13, %rd45, %rd69;
	@%p13 bra 	$L__BB2_21;
	ld.global.u64 	%rd87, [%rd2];
	mul.lo.s64 	%rd88, %rd87, %rd167;
	ld.global.u64 	%rd89, [%rd2+8];
	mad.lo.s64 	%rd90, %rd89, %rd166, %rd88;
	ld.global.u64 	%rd91, [%rd2+16];
	mad.lo.s64 	%rd92, %rd91, %rd41, %rd90;
	ld.global.u64 	%rd93, [%rd2+24];
	mad.lo.s64 	%rd94, %rd93, %rd45, %rd92;
	shl.b64 	%rd95, %rd94, 2;
	add.s64 	%rd96, %rd1, %rd95;
	ld.global.f32 	%f23, [%rd96];
	max.f32 	%f40, %f40, %f23;
$L__BB2_21:
	@%p1 bra 	$L__BB2_25;
	add.s64 	%rd46, %rd170, %rd37;
	setp.lt.u64 	%p14, %rd46, %rd64;
	@%p14 bra 	$L__BB2_25;
	sub.s64 	%rd47, %rd46, %rd64;
	setp.ge.u64 	%p15, %rd47, %rd69;
	@%p15 bra 	$L__BB2_25;
	ld.global.u64 	%rd97, [%rd2];
	mul.lo.s64 	%rd98, %rd97, %rd167;
	ld.global.u64 	%rd99, [%rd2+8];
	mad.lo.s64 	%rd100, %rd99, %rd166, %rd98;
	ld.global.u64 	%rd101, [%rd2+16];
	mad.lo.s64 	%rd102, %rd101, %rd41, %rd100;
	ld.global.u64 	%rd103, [%rd2+24];
	mad.lo.s64 	%rd104, %rd103, %rd47, %rd102;
	shl.b64 	%rd105, %rd104, 2;
	add.s64 	%rd106, %rd1, %rd105;
	ld.global.f32 	%f24, [%rd106];
	max.f32 	%f40, %f40, %f24;
$L__BB2_25:
	@%p1 bra 	$L__BB2_29;
	add.s64 	%rd48, %rd170, %rd38;
	setp.lt.u64 	%p16, %rd48, %rd64;
	@%p16 bra 	$L__BB2_29;
	sub.s64 	%rd49, %rd48, %rd64;
	setp.ge.u64 	%p17, %rd49, %rd69;
	@%p17 bra 	$L__BB2_29;
	ld.global.u64 	%rd107, [%rd2];
	mul.lo.s64 	%rd108, %rd107, %rd167;
	ld.global.u64 	%rd109, [%rd2+8];
	mad.lo.s64 	%rd110, %rd109, %rd166, %rd108;
	ld.global.u64 	%rd111, [%rd2+16];
	mad.lo.s64 	%rd112, %rd111, %rd41, %rd110;
	ld.global.u64 	%rd113, [%rd2+24];
	mad.lo.s64 	%rd114, %rd113, %rd49, %rd112;
	shl.b64 	%rd115, %rd114, 2;
	add.s64 	%rd116, %rd1, %rd115;
	ld.global.f32 	%f25, [%rd116];
	max.f32 	%f40, %f40, %f25;
$L__BB2_29:
	@%p1 bra 	$L__BB2_33;
	add.s64 	%rd117, %rd34, %rd170;
	add.s64 	%rd50, %rd117, 3;
	setp.lt.u64 	%p18, %rd50, %rd64;
	@%p18 bra 	$L__BB2_33;
	sub.s64 	%rd51, %rd50, %rd64;
	setp.ge.u64 	%p19, %rd51, %rd69;
	@%p19 bra 	$L__BB2_33;
	ld.global.u64 	%rd118, [%rd2];
	mul.lo.s64 	%rd119, %rd118, %rd167;
	ld.global.u64 	%rd120, [%rd2+8];
	mad.lo.s64 	%rd121, %rd120, %rd166, %rd119;
	ld.global.u64 	%rd122, [%rd2+16];
	mad.lo.s64 	%rd123, %rd122, %rd41, %rd121;
	ld.global.u64 	%rd124, [%rd2+24];
	mad.lo.s64 	%rd125, %rd124, %rd51, %rd123;
	shl.b64 	%rd126, %rd125, 2;
	add.s64 	%rd127, %rd1, %rd126;
	ld.global.f32 	%f26, [%rd127];
	max.f32 	%f40, %f40, %f26;
$L__BB2_33:
	add.s64 	%rd170, %rd170, 4;
	add.s64 	%rd169, %rd169, -4;
	setp.ne.s64 	%p20, %rd169, 0;
	mov.u64 	%rd171, %rd36;
	@%p20 bra 	$L__BB2_17;
$L__BB2_34:
	setp.eq.s64 	%p21, %rd35, 0;
	@%p21 bra 	$L__BB2_48;
	setp.ge.u64 	%p22, %rd41, %rd67;
	setp.lt.u64 	%p23, %rd40, %rd64;
	or.pred  	%p2, %p23, %p22;
	@%p2 bra 	$L__BB2_39;
	add.s64 	%rd55, %rd171, %rd34;
	setp.lt.u64 	%p24, %rd55, %rd64;
	@%p24 bra 	$L__BB2_39;
	sub.s64 	%rd56, %rd55, %rd64;
	setp.ge.u64 	%p25, %rd56, %rd69;
	@%p25 bra 	$L__BB2_39;
	ld.global.u64 	%rd128, [%rd2];
	mul.lo.s64 	%rd129, %rd128, %rd167;
	ld.global.u64 	%rd130, [%rd2+8];
	mad.lo.s64 	%rd131, %rd130, %rd166, %rd129;
	ld.global.u64 	%rd132, [%rd2+16];
	mad.lo.s64 	%rd133, %rd132, %rd41, %rd131;
	ld.global.u64 	%rd134, [%rd2+24];
	mad.lo.s64 	%rd135, %rd134, %rd56, %rd133;
	shl.b64 	%rd136, %rd135, 2;
	add.s64 	%rd137, %rd1, %rd136;
	ld.global.f32 	%f27, [%rd137];
	max.f32 	%f40, %f40, %f27;
$L__BB2_39:
	setp.eq.s64 	%p26, %rd35, 1;
	@%p26 bra 	$L__BB2_48;
	@%p2 bra 	$L__BB2_44;
	add.s64 	%rd57, %rd171, %rd37;
	setp.lt.u64 	%p27, %rd57, %rd64;
	@%p27 bra 	$L__BB2_44;
	sub.s64 	%rd58, %rd57, %rd64;
	setp.ge.u64 	%p28, %rd58, %rd69;
	@%p28 bra 	$L__BB2_44;
	ld.global.u64 	%rd138, [%rd2];
	mul.lo.s64 	%rd139, %rd138, %rd167;
	ld.global.u64 	%rd140, [%rd2+8];
	mad.lo.s64 	%rd141, %rd140, %rd166, %rd139;
	ld.global.u64 	%rd142, [%rd2+16];
	mad.lo.s64 	%rd143, %rd142, %rd41, %rd141;
	ld.global.u64 	%rd144, [%rd2+24];
	mad.lo.s64 	%rd145, %rd144, %rd58, %rd143;
	shl.b64 	%rd146, %rd145, 2;
	add.s64 	%rd147, %rd1, %rd146;
	ld.global.f32 	%f28, [%rd147];
	max.f32 	%f40, %f40, %f28;
$L__BB2_44:
	setp.eq.s64 	%p31, %rd35, 2;
	or.pred  	%p32, %p23, %p31;
	or.pred  	%p33, %p32, %p22;
	@%p33 bra 	$L__BB2_48;
	add.s64 	%rd59, %rd171, %rd38;
	setp.lt.u64 	%p34, %rd59, %rd64;
	@%p34 bra 	$L__BB2_48;
	sub.s64 	%rd60, %rd59, %rd64;
	setp.ge.u64 	%p35, %rd60, %rd69;
	@%p35 bra 	$L__BB2_48;
	ld.global.u64 	%rd148, [%rd2];
	mul.lo.s64 	%rd149, %rd148, %rd167;
	ld.global.u64 	%rd150, [%rd2+8];
	mad.lo.s64 	%rd151, %rd150, %rd166, %rd149;
	ld.global.u64 	%rd152, [%rd2+16];
	mad.lo.s64 	%rd153, %rd152, %rd41, %rd151;
	ld.global.u64 	%rd154, [%rd2+24];
	mad.lo.s64 	%rd155, %rd154, %rd60, %rd153;
	shl.b64 	%rd156, %rd155, 2;
	add.s64 	%rd157, %rd1, %rd156;
	ld.global.f32 	%f29, [%rd157];
	max.f32 	%f40, %f40, %f29;
$L__BB2_48:
	add.s64 	%rd168, %rd168, 1;
	setp.ne.s64 	%p36, %rd168, %rd62;
	@%p36 bra 	$L__BB2_15;
$L__BB2_49:
	cvta.to.global.u64 	%rd158, %rd71;
	shl.b64 	%rd159, %rd11, 2;
	add.s64 	%rd160, %rd158, %rd159;
	st.global.f32 	[%rd160], %f40;
$L__BB2_50:
	ret;

}
	// .globl	max_pool2d_backward
.visible .entry max_pool2d_backward(
	.param .align 8 .b8 max_pool2d_backward_param_0[72],
	.param .u64 .ptr .align 1 max_pool2d_backward_param_1,
	.param .u64 .ptr .align 1 max_pool2d_backward_param_2,
	.param .u64 .ptr .align 1 max_pool2d_backward_param_3,
	.param .u64 .ptr .align 1 max_pool2d_backward_param_4,
	.param .u64 .ptr .align 1 max_pool2d_backward_param_5,
	.param .u64 .ptr .align 1 max_pool2d_backward_param_6
)
{
	.reg .pred 	%p<49>;
	.reg .b32 	%r<59>;
	.reg .b32 	%f<33>;
	.reg .b64 	%rd<193>;

	ld.param.u64 	%rd4, [max_pool2d_backward_param_0];
	ld.param.u64 	%rd5, [max_pool2d_backward_param_0+8];
	ld.param.u64 	%rd6, [max_pool2d_backward_param_0+16];
	ld.param.u64 	%rd10, [max_pool2d_backward_param_0+48];
	ld.param.u64 	%rd12, [max_pool2d_backward_param_0+64];
	ld.param.u64 	%rd11, [max_pool2d_backward_param_0+56];
	ld.param.u64 	%rd9, [max_pool2d_backward_param_0+40];
	ld.param.u64 	%rd7, [max_pool2d_backward_param_0+24];
	ld.param.u64 	%rd8, [max_pool2d_backward_param_0+32];
	ld.param.u64 	%rd89, [max_pool2d_backward_param_2];
	ld.param.u64 	%rd87, [max_pool2d_backward_param_3];
	ld.param.u64 	%rd88, [max_pool2d_backward_param_4];
	ld.param.u64 	%rd90, [max_pool2d_backward_param_5];
	ld.param.u64 	%rd91, [max_pool2d_backward_param_6];
	cvta.to.global.u64 	%rd1, %rd91;
	cvta.to.global.u64 	%rd2, %rd90;
	cvta.to.global.u64 	%rd3, %rd89;
	mov.u32 	%r1, %ctaid.x;
	mov.u32 	%r2, %ntid.x;
	mov.u32 	%r3, %tid.x;
	mad.lo.s32 	%r4, %r1, %r2, %r3;
	mul.lo.s64 	%rd92, %rd7, %rd8;
	mul.lo.s64 	%rd93, %rd92, %rd9;
	mul.lo.s64 	%rd94, %rd93, %rd11;
	cvt.u64.u32 	%rd13, %r4;
	setp.le.u64 	%p1, %rd94, %rd13;
	@%p1 bra 	$L__BB3_77;
	and.b64  	%rd95, %rd11, -4294967296;
	setp.ne.s64 	%p2, %rd95, 0;
	@%p2 bra 	$L__BB3_3;
	cvt.u32.u64 	%r5, %rd11;
	cvt.u32.u64 	%r6, %rd13;
	div.u32 	%r7, %r6, %r5;
	mul.lo.s32 	%r8, %r7, %r5;
	sub.s32 	%r9, %r6, %r8;
	cvt.u64.u32 	%rd171, %r7;
	cvt.u64.u32 	%rd172, %r9;
	bra.uni 	$L__BB3_4;
$L__BB3_3:
	div.u64 	%rd171, %rd13, %rd11;
	mul.lo.s64 	%rd96, %rd171, %rd11;
	sub.s64 	%rd172, %rd13, %rd96;
$L__BB3_4:
	and.b64  	%rd97, %rd9, -4294967296;
	setp.ne.s64 	%p3, %rd97, 0;
	@%p3 bra 	$L__BB3_6;
	cvt.u32.u64 	%r10, %rd9;
	cvt.u32.u64 	%r11, %rd171;
	div.u32 	%r12, %r11, %r10;
	mul.lo.s32 	%r13, %r12, %r10;
	sub.s32 	%r14, %r11, %r13;
	cvt.u64.u32 	%rd173, %r12;
	cvt.u64.u32 	%rd174, %r14;
	bra.uni 	$L__BB3_7;
$L__BB3_6:
	div.u64 	%rd173, %rd171, %rd9;
	mul.lo.s64 	%rd98, %rd173, %rd9;
	sub.s64 	%rd174, %rd171, %rd98;
$L__BB3_7:
	and.b64  	%rd99, %rd8, -4294967296;
	setp.ne.s64 	%p4, %rd99, 0;
	@%p4 bra 	$L__BB3_9;
	cvt.u32.u64 	%r15, %rd8;
	cvt.u32.u64 	%r16, %rd173;
	div.u32 	%r17, %r16, %r15;
	mul.lo.s32 	%r18, %r17, %r15;
	sub.s32 	%r19, %r16, %r18;
	cvt.u64.u32 	%rd175, %r17;
	cvt.u64.u32 	%rd176, %r19;
	bra.uni 	$L__BB3_10;
$L__BB3_9:
	div.u64 	%rd175, %rd173, %rd8;
	mul.lo.s64 	%rd100, %rd175, %rd8;
	sub.s64 	%rd176, %rd173, %rd100;
$L__BB3_10:
	and.b64  	%rd101, %rd7, -4294967296;
	setp.ne.s64 	%p5, %rd101, 0;
	@%p5 bra 	$L__BB3_12;
	cvt.u32.u64 	%r20, %rd7;
	cvt.u32.u64 	%r21, %rd175;
	rem.u32 	%r22, %r21, %r20;
	cvt.u64.u32 	%rd177, %r22;
	bra.uni 	$L__BB3_13;
$L__BB3_12:
	rem.u64 	%rd177, %rd175, %rd7;
$L__BB3_13:
	cvta.to.global.u64 	%rd102, %rd87;
	shl.b64 	%rd103, %rd13, 2;
	add.s64 	%rd104, %rd102, %rd103;
	ld.global.f32 	%f1, [%rd104];
	setp.eq.s64 	%p6, %rd4, 0;
	mov.f32 	%f31, 0f00000000;
	@%p6 bra 	$L__BB3_76;
	add.s64 	%rd35, %rd174, %rd6;
	add.s64 	%rd36, %rd172, %rd6;
	and.b64  	%rd37, %rd4, -2;
	neg.s64 	%rd38, %rd37;
	mov.f32 	%f31, 0f00000000;
	mov.b64 	%rd178, 0;
	cvt.u32.u64 	%r47, %rd5;
$L__BB3_15:
	setp.eq.s64 	%p7, %rd4, 1;
	sub.s64 	%rd40, %rd35, %rd178;
	mov.b64 	%rd188, 0;
	@%p7 bra 	$L__BB3_56;
	mov.b64 	%rd179, 0;
	cvt.u32.u64 	%r36, %rd40;
	rem.u32 	%r37, %r36, %r47;
	div.u32 	%r40, %r36, %r47;
$L__BB3_17:
	setp.lt.u64 	%p8, %rd35, %rd178;
	@%p8 bra 	$L__BB3_36;
	or.b64  	%rd108, %rd40, %rd5;
	and.b64  	%rd109, %rd108, -4294967296;
	setp.ne.s64 	%p9, %rd109, 0;
	@%p9 bra 	$L__BB3_20;
	cvt.u64.u32 	%rd180, %r37;
	bra.uni 	$L__BB3_21;
$L__BB3_20:
	rem.u64 	%rd180, %rd40, %rd5;
$L__BB3_21:
	setp.ne.s64 	%p10, %rd180, 0;
	@%p10 bra 	$L__BB3_36;
	@%p9 bra 	$L__BB3_24;
	cvt.u64.u32 	%rd181, %r40;
	bra.uni 	$L__BB3_25;
$L__BB3_24:
	div.u64 	%rd181, %rd40, %rd5;
$L__BB3_25:
	setp.ge.u64 	%p12, %rd181, %rd10;
	setp.lt.u64 	%p13, %rd36, %rd179;
	or.pred  	%p14, %p12, %p13;
	@%p14 bra 	$L__BB3_36;
	sub.s64 	%rd48, %rd36, %rd179;
	or.b64  	%rd112, %rd48, %rd5;
	and.b64  	%rd113, %rd112, -4294967296;
	setp.ne.s64 	%p15, %rd113, 0;
	@%p15 bra 	$L__BB3_28;
	cvt.u32.u64 	%r30, %rd48;
	rem.u32 	%r31, %r30, %r47;
	cvt.u64.u32 	%rd182, %r31;
	bra.uni 	$L__BB3_29;
$L__BB3_28:
	rem.u64 	%rd182, %rd48, %rd5;
$L__BB3_29:
	setp.ne.s64 	%p16, %rd182, 0;
	@%p16 bra 	$L__BB3_36;
	or.b64  	%rd114, %rd48, %rd5;
	and.b64  	%rd115, %rd114, -4294967296;
	setp.ne.s64 	%p17, %rd115, 0;
	@%p17 bra 	$L__BB3_32;
	cvt.u32.u64 	%r33, %rd48;
	div.u32 	%r34, %r33, %r47;
	cvt.u64.u32 	%rd183, %r34;
	bra.uni 	$L__BB3_33;
$L__BB3_32:
	div.u64 	%rd183, %rd48, %rd5;
$L__BB3_33:
	setp.ge.u64 	%p18, %rd183, %rd12;
	@%p18 bra 	$L__BB3_36;
	ld.global.u64 	%rd116, [%rd3];
	mul.lo.s64 	%rd117, %rd116, %rd177;
	ld.global.u64 	%rd118, [%rd3+8];
	mad.lo.s64 	%rd119, %rd118, %rd176, %rd117;
	ld.global.u64 	%rd120, [%rd3+16];
	mad.lo.s64 	%rd121, %rd120, %rd181, %rd119;
	ld.global.u64 	%rd122, [%rd3+24];
	mad.lo.s64 	%rd55, %rd122, %rd183, %rd121;
	shl.b64 	%rd123, %rd55, 2;
	add.s64 	%rd124, %rd2, %rd123;
	ld.global.f32 	%f17, [%rd124];
	setp.neu.f32 	%p19, %f17, %f1;
	@%p19 bra 	$L__BB3_36;
	add.s64 	%rd126, %rd1, %rd123;
	ld.global.f32 	%f18, [%rd126];
	add.f32 	%f31, %f31, %f18;
$L__BB3_36:
	@%p8 bra 	$L__BB3_55;
	or.b64  	%rd127, %rd40, %rd5;
	and.b64  	%rd128, %rd127, -4294967296;
	setp.ne.s64 	%p21, %rd128, 0;
	@%p21 bra 	$L__BB3_39;
	cvt.u64.u32 	%rd184, %r37;
	bra.uni 	$L__BB3_40;
$L__BB3_39:
	rem.u64 	%rd184, %rd40, %rd5;
$L__BB3_40:
	setp.ne.s64 	%p22, %rd184, 0;
	@%p22 bra 	$L__BB3_55;
	@%p21 bra 	$L__BB3_43;
	cvt.u64.u32 	%rd185, %r40;
	bra.uni 	$L__BB3_44;
$L__BB3_43:
	div.u64 	%rd185, %rd40, %rd5;
$L__BB3_44:
	setp.ge.u64 	%p24, %rd185, %rd10;
	setp.le.u64 	%p25, %rd36, %rd179;
	or.pred  	%p26, %p24, %p25;
	@%p26 bra 	$L__BB3_55;
	not.b64 	%rd131, %rd179;
	add.s64 	%rd62, %rd36, %rd131;
	or.b64  	%rd132, %rd62, %rd5;
	and.b64  	%rd133, %rd132, -4294967296;
	setp.ne.s64 	%p27, %rd133, 0;
	@%p27 bra 	$L__BB3_47;
	cvt.u32.u64 	%r42, %rd62;
	rem.u32 	%r43, %r42, %r47;
	cvt.u64.u32 	%rd186, %r43;
	bra.uni 	$L__BB3_48;
$L__BB3_47:
	rem.u64 	%rd186, %rd62, %rd5;
$L__BB3_48:
	setp.ne.s64 	%p28, %rd186, 0;
	@%p28 bra 	$L__BB3_55;
	or.b64  	%rd134, %rd62, %rd5;
	and.b64  	%rd135, %rd134, -4294967296;
	setp.ne.s64 	%p29, %rd135, 0;
	@%p29 bra 	$L__BB3_51;
	cvt.u32.u64 	%r45, %rd62;
	div.u32 	%r46, %r45, %r47;
	cvt.u64.u32 	%rd187, %r46;
	bra.uni 	$L__BB3_52;
$L__BB3_51:
	div.u64 	%rd187, %rd62, %rd5;
$L__BB3_52:
	setp.ge.u64 	%p30, %rd187, %rd12;
	@%p30 bra 	$L__BB3_55;
	ld.global.u64 	%rd136, [%rd3];
	mul.lo.s64 	%rd137, %rd136, %rd177;
	ld.global.u64 	%rd138, [%rd3+8];
	mad.lo.s64 	%rd139, %rd138, %rd176, %rd137;
	ld.global.u64 	%rd140, [%rd3+16];
	mad.lo.s64 	%rd141, %rd140, %rd185, %rd139;
	ld.global.u64 	%rd142, [%rd3+24];
	mad.lo.s64 	%rd69, %rd142, %rd187, %rd141;
	shl.b64 	%rd143, %rd69, 2;
	add.s64 	%rd144, %rd2, %rd143;
	ld.global.f32 	%f19, [%rd144];
	setp.neu.f32 	%p31, %f19, %f1;
	@%p31 bra 	$L__BB3_55;
	add.s64 	%rd146, %rd1, %rd143;
	ld.global.f32 	%f20, [%rd146];
	add.f32 	%f31, %f31, %f20;
$L__BB3_55:
	add.s64 	%rd179, %rd179, 2;
	add.s64 	%rd147, %rd38, %rd179;
	setp.ne.s64 	%p32, %rd147, 0;
	mov.u64 	%rd188, %rd37;
	@%p32 bra 	$L__BB3_17;
$L__BB3_56:
	mov.f32 	%f9, %f31;
	setp.lt.u64 	%p33, %rd35, %rd178;
	and.b64  	%rd148, %rd4, 1;
	setp.eq.b64 	%p34, %rd148, 1;
	not.pred 	%p35, %p34;
	or.pred  	%p36, %p35, %p33;
	selp.f32 	%f31, %f9, %f31, %p34;
	@%p36 bra 	$L__BB3_75;
	or.b64  	%rd149, %rd40, %rd5;
	and.b64  	%rd150, %rd149, -4294967296;
	setp.ne.s64 	%p37, %rd150, 0;
	@%p37 bra 	$L__BB3_59;
	cvt.u32.u64 	%r48, %rd40;
	rem.u32 	%r49, %r48, %r47;
	cvt.u64.u32 	%rd189, %r49;
	bra.uni 	$L__BB3_60;
$L__BB3_59:
	rem.u64 	%rd189, %rd40, %rd5;
$L__BB3_60:
	setp.ne.s64 	%p38, %rd189, 0;
	mov.f32 	%f31, %f9;
	@%p38 bra 	$L__BB3_75;
	@%p37 bra 	$L__BB3_63;
	cvt.u32.u64 	%r51, %rd40;
	div.u32 	%r52, %r51, %r47;
	cvt.u64.u32 	%rd190, %r52;
	bra.uni 	$L__BB3_64;
$L__BB3_63:
	div.u64 	%rd190, %rd40, %rd5;
$L__BB3_64:
	setp.ge.u64 	%p40, %rd190, %rd10;
	setp.lt.u64 	%p41, %rd36, %rd188;
	or.pred  	%p42, %p40, %p41;
	mov.f32 	%f31, %f9;
	@%p42 bra 	$L__BB3_75;
	sub.s64 	%rd78, %rd36, %rd188;
	or.b64  	%rd153, %rd78, %rd5;
	and.b64  	%rd154, %rd153, -4294967296;
	setp.ne.s64 	%p43, %rd154, 0;
	@%p43 bra 	$L__BB3_67;
	cvt.u32.u64 	%r54, %rd78;
	rem.u32 	%r55, %r54, %r47;
	cvt.u64.u32 	%rd191, %r55;
	bra.uni 	$L__BB3_68;
$L__BB3_67:
	rem.u64 	%rd191, %rd78, %rd5;
$L__BB3_68:
	setp.ne.s64 	%p44, %rd191, 0;
	mov.f32 	%f31, %f9;
	@%p44 bra 	$L__BB3_75;
	@%p43 bra 	$L__BB3_71;
	cvt.u32.u64 	%r57, %rd78;
	div.u32 	%r58, %r57, %r47;
	cvt.u64.u32 	%rd192, %r58;
	bra.uni 	$L__BB3_72;
$L__BB3_71:
	div.u64 	%rd192, %rd78, %rd5;
$L__BB3_72:
	setp.ge.u64 	%p46, %rd192, %rd12;
	mov.f32 	%f31, %f9;
	@%p46 bra 	$L__BB3_75;
	ld.global.u64 	%rd157, [%rd3];
	mul.lo.s64 	%rd158, %rd157, %rd177;
	ld.global.u64 	%rd159, [%rd3+8];
	mad.lo.s64 	%rd160, %rd159, %rd176, %rd158;
	ld.global.u64 	%rd161, [%rd3+16];
	mad.lo.s64 	%rd162, %rd161, %rd190, %rd160;
	ld.global.u64 	%rd163, [%rd3+24];
	mad.lo.s64 	%rd85, %rd163, %rd192, %rd162;
	shl.b64 	%rd164, %rd85, 2;
	add.s64 	%rd165, %rd2, %rd164;
	ld.global.f32 	%f21, [%rd165];
	setp.neu.f32 	%p47, %f21, %f1;
	mov.f32 	%f31, %f9;
	@%p47 bra 	$L__BB3_75;
	add.s64 	%rd167, %rd1, %rd164;
	ld.global.f32 	%f22, [%rd167];
	add.f32 	%f31, %f9, %f22;
$L__BB3_75:
	add.s64 	%rd178, %rd178, 1;
	setp.ne.s64 	%p48, %rd178, %rd4;
	@%p48 bra 	$L__BB3_15;
$L__BB3_76:
	cvta.to.global.u64 	%rd168, %rd88;
	shl.b64 	%rd169, %rd13, 2;
	add.s64 	%rd170, %rd168, %rd169;
	ld.global.f32 	%f23, [%rd170];
	add.f32 	%f24, %f31, %f23;
	st.global.f32 	[%rd170], %f24;
$L__BB3_77:
	ret;

}
	// .globl	min_pool2d_forward
.visible .entry min_pool2d_forward(
	.param .align 8 .b8 min_pool2d_forward_param_0[72],
	.param .u64 .ptr .align 1 min_pool2d_forward_param_1,
	.param .u64 .ptr .align 1 min_pool2d_forward_param_2,
	.param .u64 .ptr .align 1 min_pool2d_forward_param_3,
	.param .u64 .ptr .align 1 min_pool2d_forward_param_4
)
{
	.reg .pred 	%p<37>;
	.reg .b32 	%r<23>;
	.reg .b32 	%f<42>;
	.reg .b64 	%rd<172>;

	ld.param.u64 	%rd69, [min_pool2d_forward_param_0+56];
	ld.param.u64 	%rd67, [min_pool2d_forward_param_0+40];
	ld.param.u64 	%rd64, [min_pool2d_forward_param_0+16];
	ld.param.u64 	%rd63, [min_pool2d_forward_param_0+8];
	ld.param.u64 	%rd62, [min_pool2d_forward_param_0];
	ld.param.u64 	%rd70, [min_pool2d_forward_param_0+64];
	ld.param.u64 	%rd68, [min_pool2d_forward_param_0+48];
	ld.param.u64 	%rd66, [min_pool2d_forward_param_0+32];
	ld.param.u64 	%rd65, [min_pool2d_forward_param_0+24];
	ld.param.u64 	%rd72, [min_pool2d_forward_param_1];
	ld.param.u64 	%rd73, [min_pool2d_forward_param_3];
	ld.param.u64 	%rd71, [min_pool2d_forward_param_4];
	cvta.to.global.u64 	%rd1, %rd73;
	cvta.to.global.u64 	%rd2, %rd72;
	mov.u32 	%r1, %ctaid.x;
	mov.u32 	%r2, %ntid.x;
	mov.u32 	%r3, %tid.x;
	mad.lo.s32 	%r4, %r1, %r2, %r3;
	mul.lo.s64 	%rd74, %rd65, %rd66;
	mul.lo.s64 	%rd75, %rd74, %rd68;
	mul.lo.s64 	%rd76, %rd75, %rd70;
	cvt.u64.u32 	%rd11, %r4;
	setp.le.u64 	%p3, %rd76, %rd11;
	@%p3 bra 	$L__BB4_50;
	and.b64  	%rd77, %rd70, -4294967296;
	setp.ne.s64 	%p4, %rd77, 0;
	@%p4 bra 	$L__BB4_3;
	cvt.u32.u64 	%r5, %rd70;
	cvt.u32.u64 	%r6, %rd11;
	div.u32 	%r7, %r6, %r5;
	mul.lo.s32 	%r8, %r7, %r5;
	sub.s32 	%r9, %r6, %r8;
	cvt.u64.u32 	%rd161, %r7;
	cvt.u64.u32 	%rd162, %r9;
	bra.uni 	$L__BB4_4;
$L__BB4_3:
	div.u64 	%rd161, %rd11, %rd70;
	mul.lo.s64 	%rd78, %rd161, %rd70;
	sub.s64 	%rd162, %rd11, %rd78;
$L__BB4_4:
	and.b64  	%rd79, %rd68, -4294967296;
	setp.ne.s64 	%p5, %rd79, 0;
	@%p5 bra 	$L__BB4_6;
	cvt.u32.u64 	%r10, %rd68;
	cvt.u32.u64 	%r11, %rd161;
	div.u32 	%r12, %r11, %r10;
	mul.lo.s32 	%r13, %r12, %r10;
	sub.s32 	%r14, %r11, %r13;
	cvt.u64.u32 	%rd163, %r12;
	cvt.u64.u32 	%rd164, %r14;
	bra.uni 	$L__BB4_7;
$L__BB4_6:
	div.u64 	%rd163, %rd161, %rd68;
	mul.lo.s64 	%rd80, %rd163, %rd68;
	sub.s64 	%rd164, %rd161, %rd80;
$L__BB4_7:
	and.b64  	%rd81, %rd66, -4294967296;
	setp.ne.s64 	%p6, %rd81, 0;
	@%p6 bra 	$L__BB4_9;
	cvt.u32.u64 	%r15, %rd66;
	cvt.u32.u64 	%r16, %rd163;
	div.u32 	%r17, %r16, %r15;
	mul.lo.s32 	%r18, %r17, %r15;
	sub.s32 	%r19, %r16, %r18;
	cvt.u64.u32 	%rd165, %r17;
	cvt.u64.u32 	%rd166, %r19;
	bra.uni 	$L__BB4_10;
$L__BB4_9:
	div.u64 	%rd165, %rd163, %rd66;
	mul.lo.s64 	%rd82, %rd165, %rd66;
	sub.s64 	%rd166, %rd163, %rd82;
$L__BB4_10:
	and.b64  	%rd83, %rd65, -4294967296;
	setp.ne.s64 	%p7, %rd83, 0;
	@%p7 bra 	$L__BB4_12;
	cvt.u32.u64 	%r20, %rd65;
	cvt.u32.u64 	%r21, %rd165;
	rem.u32 	%r22, %r21, %r20;
	cvt.u64.u32 	%rd167, %r22;
	bra.uni 	$L__BB4_13;
$L__BB4_12:
	rem.u64 	%rd167, %rd165, %rd65;
$L__BB4_13:
	setp.eq.s64 	%p8, %rd62, 0;
	mov.f32 	%f40, 0f7F800000;
	@%p8 bra 	$L__BB4_49;
	mul.lo.s64 	%rd33, %rd164, %rd63;
	mul.lo.s64 	%rd34, %rd162, %rd63;
	and.b64  	%rd35, %rd62, 3;
	and.b64  	%rd36, %rd62, -4;
	add.s64 	%rd37, %rd34, 1;
	add.s64 	%rd38, %rd34, 2;
	mov.f32 	%f40, 0f7F800000;
	mov.b64 	%rd168, 0;
$L__BB4_15:
	setp.lt.u64 	%p9, %rd62, 4;
	add.s64 	%rd40, %rd168, %rd33;
	sub.s64 	%rd41, %rd40, %rd64;
	mov.b64 	%rd171, 0;
	@%p9 bra 	$L__BB4_34;
	setp.ge.u64 	%p10, %rd41, %rd67;
	setp.lt.u64 	%p11, %rd40, %rd64;
	or.pred  	%p1, %p11, %p10;
	mov.b64 	%rd170, 0;
	mov.u64 	%rd169, %rd36;
$L__BB4_17:
	@%p1 bra 	$L__BB4_21;
	add.s64 	%rd44, %rd170, %rd34;
	setp.lt.u64 	%p12, %rd44, %rd64;
	@%p12 bra 	$L__BB4_21;
	sub.s64 	%rd45, %rd44, %rd64;
	setp.ge.u64 	%p13, %rd45, %rd69;
	@%p13 bra 	$L__BB4_21;
	ld.global.u64 	%rd87, [%rd2];
	mul.lo.s64 	%rd88, %rd87, %rd167;
	ld.global.u64 	%rd89, [%rd2+8];
	mad.lo.s64 	%rd90, %rd89, %rd166, %rd88;
	ld.global.u64 	%rd91, [%rd2+16];
	mad.lo.s64 	%rd92, %rd91, %rd41, %rd90;
	ld.global.u64 	%rd93, [%rd2+24];
	mad.lo.s64 	%rd94, %rd93, %rd45, %rd92;
	shl.b64 	%rd95, %rd94, 2;
	add.s64 	%rd96, %rd1, %rd95;
	ld.global.f32 	%f23, [%rd96];
	min.f32 	%f40, %f40, %f23;
$L__BB4_21:
	@%p1 bra 	$L__BB4_25;
	add.s64 	%rd46, %rd170, %rd37;
	setp.lt.u64 	%p14, %rd46, %rd64;
	@%p14 bra 	$L__BB4_25;
	sub.s64 	%rd47, %rd46, %rd64;
	setp.ge.u64 	%p15, %rd47, %rd69;
	@%p15 bra 	$L__BB4_25;
	ld.global.u64 	%rd97, [%rd2];
	mul.lo.s64 	%rd98, %rd97, %rd167;
	ld.global.u64 	%rd99, [%rd2+8];
	mad.lo.s64 	%rd100, %rd99, %rd166, %rd98;
	ld.global.u64 	%rd101, [%rd2+16];
	mad.lo.s64 	%rd102, %rd101, %rd41, %rd100;
	ld.global.u64 	%rd103, [%rd2+24];
	mad.lo.s64 	%rd104, %rd103, %rd47, %rd102;
	shl.b64 	%rd105, %rd104, 2;
	add.s64 	%rd106, %rd1, %rd105;
	ld.global.f32 	%f24, [%rd106];
	min.f32 	%f40, %f40, %f24;
$L__BB4_25:
	@%p1 bra 	$L__BB4_29;
	add.s64 	%rd48, %rd170, %rd38;
	setp.lt.u64 	%p16, %rd48, %rd64;
	@%p16 bra 	$L__BB4_29;
	sub.s64 	%rd49, %rd48, %rd64;
	setp.ge.u64 	%p17, %rd49, %rd69;
	@%p17 bra 	$L__BB4_29;
	ld.global.u64 	%rd107, [%rd2];
	mul.lo.s64 	%rd108, %rd107, %rd167;
	ld.global.u64 	%rd109, [%rd2+8];
	mad.lo.s64 	%rd110, %rd109, %rd166, %rd108;
	ld.global.u64 	%rd111, [%rd2+16];
	mad.lo.s64 	%rd112, %rd111, %rd41, %rd110;
	ld.global.u64 	%rd113, [%rd2+24];
	mad.lo.s64 	%rd114, %rd113, %rd49, %rd112;
	shl.b64 	%rd115, %rd114, 2;
	add.s64 	%rd116, %rd1, %rd115;
	ld.global.f32 	%f25, [%rd116];
	min.f32 	%f40, %f40, %f25;
$L__BB4_29:
	@%p1 bra 	$L__BB4_33;
	add.s64 	%rd117, %rd34, %rd170;
	add.s64 	%rd50, %rd117, 3;
	setp.lt.u64 	%p18, %rd50, %rd64;
	@%p18 bra 	$L__BB4_33;
	sub.s64 	%rd51, %rd50, %rd64;
	setp.ge.u64 	%p19, %rd51, %rd69;
	@%p19 bra 	$L__BB4_33;
	ld.global.u64 	%rd118, [%rd2];
	mul.lo.s64 	%rd119, %rd118, %rd167;
	ld.global.u64 	%rd120, [%rd2+8];
	mad.lo.s64 	%rd121, %rd120, %rd166, %rd119;
	ld.global.u64 	%rd122, [%rd2+16];
	mad.lo.s64 	%rd123, %rd122, %rd41, %rd121;
	ld.global.u64 	%rd124, [%rd2+24];
	mad.lo.s64 	%rd125, %rd124, %rd51, %rd123;
	shl.b64 	%rd126, %rd125, 2;
	add.s64 	%rd127, %rd1, %rd126;
	ld.global.f32 	%f26, [%rd127];
	min.f32 	%f40, %f40, %f26;
$L__BB4_33:
	add.s64 	%rd170, %rd170, 4;
	add.s64 	%rd169, %rd169, -4;
	setp.ne.s64 	%p20, %rd169, 0;
	mov.u64 	%rd171, %rd36;
	@%p20 bra 	$L__BB4_17;
$L__BB4_34:
	setp.eq.s64 	%p21, %rd35, 0;
	@%p21 bra 	$L__BB4_48;
	setp.ge.u64 	%p22, %rd41, %rd67;
	setp.lt.u64 	%p23, %rd40, %rd64;
	or.pred  	%p2, %p23, %p22;
	@%p2 bra 	$L__BB4_39;
	add.s64 	%rd55, %rd171, %rd34;
	setp.lt.u64 	%p24, %rd55, %rd64;
	@%p24 bra 	$L__BB4_39;
	sub.s64 	%rd56, %rd55, %rd64;
	setp.ge.u64 	%p25, %rd56, %rd69;
	@%p25 bra 	$L__BB4_39;
	ld.global.u64 	%rd128, [%rd2];
	mul.lo.s64 	%rd129, %rd128, %rd167;
	ld.global.u64 	%rd130, [%rd2+8];
	mad.lo.s64 	%rd131, %rd130, %rd166, %rd129;
	ld.global.u64 	%rd132, [%rd2+16];
	mad.lo.s64 	%rd133, %rd132, %rd41, %rd131;
	ld.global.u64 	%rd134, [%rd2+24];
	mad.lo.s64 	%rd135, %rd134, %rd56, %rd133;
	shl.b64 	%rd136, %rd135, 2;
	add.s64 	%rd137, %rd1, %rd136;
	ld.global.f32 	%f27, [%rd137];
	min.f32 	%f40, %f40, %f27;
$L__BB4_39:
	setp.eq.s64 	%p26, %rd35, 1;
	@%p26 bra 	$L__BB4_48;
	@%p2 bra 	$L__BB4_44;
	add.s64 	%rd57, %rd171, %rd37;
	setp.lt.u64 	%p27, %rd57, %rd64;
	@%p27 bra 	$L__BB4_44;
	sub.s64 	%rd58, %rd57, %rd64;
	setp.ge.u64 	%p28, %rd58, %rd69;
	@%p28 bra 	$L__BB4_44;
	ld.global.u64 	%rd138, [%rd2];
	mul.lo.s64 	%rd139, %rd138, %rd167;
	ld.global.u64 	%rd140, [%rd2+8];
	mad.lo.s64 	%rd141, %rd140, %rd166, %rd139;
	ld.global.u64 	%rd142, [%rd2+16];
	mad.lo.s64 	%rd143, %rd142, %rd41, %rd141;
	ld.global.u64 	%rd144, [%rd2+24];
	mad.lo.s64 	%rd145, %rd144, %rd58, %rd143;
	shl.b64 	%rd146, %rd145, 2;
	add.s64 	%rd147, %rd1, %rd146;
	ld.global.f32 	%f28, [%rd147];
	min.f32 	%f40, %f40, %f28;
$L__BB4_44:
	setp.eq.s64 	%p31, %rd35, 2;
	or.pred  	%p32, %p23, %p31;
	or.pred  	%p33, %p32, %p22;
	@%p33 bra 	$L__BB4_48;
	add.s64 	%rd59, %rd171, %rd38;
	setp.lt.u64 	%p34, %rd59, %rd64;
	@%p34 bra 	$L__BB4_48;
	sub.s64 	%rd60, %rd59, %rd64;
	setp.ge.u64 	%p35, %rd60, %rd69;
	@%p35 bra 	$L__BB4_48;
	ld.global.u64 	%rd148, [%rd2];
	mul.lo.s64 	%rd149, %rd148, %rd167;
	ld.global.u64 	%rd150, [%rd2+8];
	mad.lo.s64 	%rd151, %rd150, %rd166, %rd149;
	ld.global.u64 	%rd152, [%rd2+16];
	mad.lo.s64 	%rd153, %rd152, %rd41, %rd151;
	ld.global.u64 	%rd154, [%rd2+24];
	mad.lo.s64 	%rd155, %rd154, %rd60, %rd153;
	shl.b64 	%rd156, %rd155, 2;
	add.s64 	%rd157, %rd1, %rd156;
	ld.global.f32 	%f29, [%rd157];
	min.f32 	%f40, %f40, %f29;
$L__BB4_48:
	add.s64 	%rd168, %rd168, 1;
	setp.ne.s64 	%p36, %rd168, %rd62;
	@%p36 bra 	$L__BB4_15;
$L__BB4_49:
	cvta.to.global.u64 	%rd158, %rd71;
	shl.b64 	%rd159, %rd11, 2;
	add.s64 	%rd160, %rd158, %rd159;
	st.global.f32 	[%rd160], %f40;
$L__BB4_50:
	ret;

}
	// .globl	min_pool2d_backward
.visible .entry min_pool2d_backward(
	.param .align 8 .b8 min_pool2d_backward_param_0[72],
	.param .u64 .ptr .align 1 min_pool2d_backward_param_1,
	.param .u64 .ptr .align 1 min_pool2d_backward_param_2,
	.param .u64 .ptr .align 1 min_pool2d_backward_param_3,
	.param .u64 .ptr .align 1 min_pool2d_backward_param_4,
	.param .u64 .ptr .align 1 min_pool2d_backward_param_5,
	.param .u64 .ptr .align 1 min_pool2d_backward_param_6
)
{
	.reg .pred 	%p<49>;
	.reg .b32 	%r<59>;
	.reg .b32 	%f<33>;
	.reg .b64 	%rd<193>;

	ld.param.u64 	%rd4, [min_pool2d_backward_param_0];
	ld.param.u64 	%rd5, [min_pool2d_backward_param_0+8];
	ld.param.u64 	%rd6, [min_pool2d_backward_param_0+16];
	ld.param.u64 	%rd10, [min_pool2d_backward_param_0+48];
	ld.param.u64 	%rd12, [min_pool2d_backward_param_0+64];
	ld.param.u64 	%rd11, [min_pool2d_backward_param_0+56];
	ld.param.u64 	%rd9, [min_pool2d_backward_param_0+40];
	ld.param.u64 	%rd7, [min_pool2d_backward_param_0+24];
	ld.param.u64 	%rd8, [min_pool2d_backward_param_0+32];
	ld.param.u64 	%rd89, [min_pool2d_backward_param_2];
	ld.param.u64 	%rd87, [min_pool2d_backward_param_3];
	ld.param.u64 	%rd88, [min_pool2d_backward_param_4];
	ld.param.u64 	%rd90, [min_pool2d_backward_param_5];
	ld.param.u64 	%rd91, [min_pool2d_backward_param_6];
	cvta.to.global.u64 	%rd1, %rd91;
	cvta.to.global.u64 	%rd2, %rd90;
	cvta.to.global.u64 	%rd3, %rd89;
	mov.u32 	%r1, %ctaid.x;
	mov.u32 	%r2, %ntid.x;
	mov.u32 	%r3, %tid.x;
	mad.lo.s32 	%r4, %r1, %r2, %r3;
	mul.lo.s64 	%rd92, %rd7, %rd8;
	mul.lo.s64 	%rd93, %rd92, %rd9;
	mul.lo.s64 	%rd94, %rd93, %rd11;
	cvt.u64.u32 	%rd13, %r4;
	setp.le.u64 	%p1, %rd94, %rd13;
	@%p1 bra 	$L__BB5_77;
	and.b64  	%rd95, %rd11, -4294967296;
	setp.ne.s64 	%p2, %rd95, 0;
	@%p2 bra 	$L__BB5_3;
	cvt.u32.u64 	%r5, %rd11;
	cvt.u32.u64 	%r6, %rd13;
	div.u32 	%r7, %r6, %r5;
	mul.lo.s32 	%r8, %r7, %r5;
	sub.s32 	%r9, %r6, %r8;
	cvt.u64.u32 	%rd171, %r7;
	cvt.u64.u32 	%rd172, %r9;
	bra.uni 	$L__BB5_4;
$L__BB5_3:
	div.u64 	%rd171, %rd13, %rd11;
	mul.lo.s64 	%rd96, %rd171, %rd11;
	sub.s64 	%rd172, %rd13, %rd96;
$L__BB5_4:
	and.b64  	%rd97, %rd9, -4294967296;
	setp.ne.s64 	%p3, %rd97, 0;
	@%p3 bra 	$L__BB5_6;
	cvt.u32.u64 	%r10, %rd9;
	cvt.u32.u64 	%r11, %rd171;
	div.u32 	%r12, %r11, %r10;
	mul.lo.s32 	%r13, %r12, %r10;
	sub.s32 	%r14, %r11, %r13;
	cvt.u64.u32 	%rd173, %r12;
	cvt.u64.u32 	%rd174, %r14;
	bra.uni 	$L__BB5_7;
$L__BB5_6:
	div.u64 	%rd173, %rd171, %rd9;
	mul.lo.s64 	%rd98, %rd173, %rd9;
	sub.s64 	%rd174, %rd171, %rd98;
$L__BB5_7:
	and.b64  	%rd99, %rd8, -4294967296;
	setp.ne.s64 	%p4, %rd99, 0;
	@%p4 bra 	$L__BB5_9;
	cvt.u32.u64 	%r15, %rd8;
	cvt.u32.u64 	%r16, %rd173;
	div.u32 	%r17, %r16, %r15;
	mul.lo.s32 	%r18, %r17, %r15;
	sub.s32 	%r19, %r16, %r18;
	cvt.u64.u32 	%rd175, %r17;
	cvt.u64.u32 	%rd176, %r19;
	bra.uni 	$L__BB5_10;
$L__BB5_9:
	div.u64 	%rd175, %rd173, %rd8;
	mul.lo.s64 	%rd100, %rd175, %rd8;
	sub.s64 	%rd176, %rd173, %rd100;
$L__BB5_10:
	and.b64  	%rd101, %rd7, -4294967296;
	setp.ne.s64 	%p5, %rd101, 0;
	@%p5 bra 	$L__BB5_12;
	cvt.u32.u64 	%r20, %rd7;
	cvt.u32.u64 	%r21, %rd175;
	rem.u32 	%r22, %r21, %r20;
	cvt.u64.u32 	%rd177, %r22;
	bra.uni 	$L__BB5_13;
$L__BB5_12:
	rem.u64 	%rd177, %rd175, %rd7;
$L__BB5_13:
	cvta.to.global.u64 	%rd102, %rd87;
	shl.b64 	%rd103, %rd13, 2;
	add.s64 	%rd104, %rd102, %rd103;
	ld.global.f32 	%f1, [%rd104];
	setp.eq.s64 	%p6, %rd4, 0;
	mov.f32 	%f31, 0f00000000;
	@%p6 bra 	$L__BB5_76;
	add.s64 	%rd35, %rd174, %rd6;
	add.s64 	%rd36, %rd172, %rd6;
	and.b64  	%rd37, %rd4, -2;
	neg.s64 	%rd38, %rd37;
	mov.f32 	%f31, 0f00000000;
	mov.b64 	%rd178, 0;
	cvt.u32.u64 	%r47, %rd5;
$L__BB5_15:
	setp.eq.s64 	%p7, %rd4, 1;
	sub.s64 	%rd40, %rd35, %rd178;
	mov.b64 	%rd188, 0;
	@%p7 bra 	$L__BB5_56;
	mov.b64 	%rd179, 0;
	cvt.u32.u64 	%r36, %rd40;
	rem.u32 	%r37, %r36, %r47;
	div.u32 	%r40, %r36, %r47;
$L__BB5_17:
	setp.lt.u64 	%p8, %rd35, %rd178;
	@%p8 bra 	$L__BB5_36;
	or.b64  	%rd108, %rd40, %rd5;
	and.b64  	%rd109, %rd108, -4294967296;
	setp.ne.s64 	%p9, %rd109, 0;
	@%p9 bra 	$L__BB5_20;
	cvt.u64.u32 	%rd180, %r37;
	bra.uni 	$L__BB5_21;
$L__BB5_20:
	rem.u64 	%rd180, %rd40, %rd5;
$L__BB5_21:
	setp.ne.s64 	%p10, %rd180, 0;
	@%p10 bra 	$L__BB5_36;
	@%p9 bra 	$L__BB5_24;
	cvt.u64.u32 	%rd181, %r40;
	bra.uni 	$L__BB5_25;
$L__BB5_24:
	div.u64 	%rd181, %rd40, %rd5;
$L__BB5_25:
	setp.ge.u64 	%p12, %rd181, %rd10;
	setp.lt.u64 	%p13, %rd36, %rd179;
	or.pred  	%p14, %p12, %p13;
	@%p14 bra 	$L__BB5_36;
	sub.s64 	%rd48, %rd36, %rd179;
	or.b64  	%rd112, %rd48, %rd5;
	and.b64  	%rd113, %rd112, -4294967296;
	setp.ne.s64 	%p15, %rd113, 0;
	@%p15 bra 	$L__BB5_28;
	cvt.u32.u64 	%r30, %rd48;
	rem.u32 	%r31, %r30, %r47;
	cvt.u64.u32 	%rd182, %r31;
	bra.uni 	$L__BB5_29;
$L__BB5_28:
	rem.u64 	%rd182, %rd48, %rd5;
$L__BB5_29:
	setp.ne.s64 	%p16, %rd182, 0;
	@%p16 bra 	$L__BB5_36;
	or.b64  	%rd114, %rd48, %rd5;
	and.b64  	%rd115, %rd114, -4294967296;
	setp.ne.s64 	%p17, %rd115, 0;
	@%p17 bra 	$L__BB5_32;
	cvt.u32.u64 	%r33, %rd48;
	div.u32 	%r34, %r33, %r47;
	cvt.u64.u32 	%rd183, %r34;
	bra.uni 	$L__BB5_33;
$L__BB5_32:
	div.u64 	%rd183, %rd48, %rd5;
$L__BB5_33:
	setp.ge.u64 	%p18, %rd183, %rd12;
	@%p18 bra 	$L__BB5_36;
	ld.global.u64 	%rd116, [%rd3];
	mul.lo.s64 	%rd117, %rd116, %rd177;
	ld.global.u64 	%rd118, [%rd3+8];
	mad.lo.s64 	%rd119, %rd118, %rd176, %rd117;
	ld.global.u64 	%rd120, [%rd3+16];
	mad.lo.s64 	%rd121, %rd120, %rd181, %rd119;
	ld.global.u64 	%rd122, [%rd3+24];
	mad.lo.s64 	%rd55, %rd122, %rd183, %rd121;
	shl.b64 	%rd123, %rd55, 2;
	add.s64 	%rd124, %rd2, %rd123;
	ld.global.f32 	%f17, [%rd124];
	setp.neu.f32 	%p19, %f17, %f1;
	@%p19 bra 	$L__BB5_36;
	add.s64 	%rd126, %rd1, %rd123;
	ld.global.f32 	%f18, [%rd126];
	add.f32 	%f31, %f31, %f18;
$L__BB5_36:
	@%p8 bra 	$L__BB5_55;
	or.b64  	%rd127, %rd40, %rd5;
	and.b64  	%rd128, %rd127, -4294967296;
	setp.ne.s64 	%p21, %rd128, 0;
	@%p21 bra 	$L__BB5_39;
	cvt.u64.u32 	%rd184, %r37;
	bra.uni 	$L__BB5_40;
$L__BB5_39:
	rem.u64 	%rd184, %rd40, %rd5;
$L__BB5_40:
	setp.ne.s64 	%p22, %rd184, 0;
	@%p22 bra 	$L__BB5_55;
	@%p21 bra 	$L__BB5_43;
	cvt.u64.u32 	%rd185, %r40;
	bra.uni 	$L__BB5_44;
$L__BB5_43:
	div.u64 	%rd185, %rd40, %rd5;
$L__BB5_44:
	setp.ge.u64 	%p24, %rd185, %rd10;
	setp.le.u64 	%p25, %rd36, %rd179;
	or.pred  	%p26, %p24, %p25;
	@%p26 bra 	$L__BB5_55;
	not.b64 	%rd131, %rd179;
	add.s64 	%rd62, %rd36, %rd131;
	or.b64  	%rd132, %rd62, %rd5;
	and.b64  	%rd133, %rd132, -4294967296;
	setp.ne.s64 	%p27, %rd133, 0;
	@%p27 bra 	$L__BB5_47;
	cvt.u32.u64 	%r42, %rd62;
	rem.u32 	%r43, %r42, %r47;
	cvt.u64.u32 	%rd186, %r43;
	bra.uni 	$L__BB5_48;
$L__BB5_47:
	rem.u64 	%rd186, %rd62, %rd5;
$L__BB5_48:
	setp.ne.s64 	%p28, %rd186, 0;
	@%p28 bra 	$L__BB5_55;
	or.b64  	%rd134, %rd62, %rd5;
	and.b64  	%rd135, %rd134, -4294967296;
	setp.ne.s64 	%p29, %rd135, 0;
	@%p29 bra 	$L__BB5_51;
	cvt.u32.u64 	%r45, %rd62;
	div.u32 	%r46, %r45, %r47;
	cvt.u64.u32 	%rd187, %r46;
	bra.uni 	$L__BB5_52;
$L__BB5_51:
	div.u64 	%rd187, %rd62, %rd5;
$L__BB5_52:
	setp.ge.u64 	%p30, %rd187, %rd12;
	@%p30 bra 	$L__BB5_55;
	ld.global.u64 	%rd136, [%rd3];
	mul.lo.s64 	%rd137, %rd136, %rd177;
	ld.global.u64 	%rd138, [%rd3+8];
	mad.lo.s64 	%rd139, %rd138, %rd176, %rd137;
	ld.global.u64 	%rd140, [%rd3+16];
	mad.lo.s64 	%rd141, %rd140, %rd185, %rd139;
	ld.global.u64 	%rd142, [%rd3+24];
	mad.lo.s64 	%rd69, %rd142, %rd187, %rd141;
	shl.b64 	%rd143, %rd69, 2;
	add.s64 	%rd144, %rd2, %rd143;
	ld.global.f32 	%f19, [%rd144];
	setp.neu.f32 	%p31, %f19, %f1;
	@%p31 bra 	$L__BB5_55;
	add.s64 	%rd146, %rd1, %rd143;
	ld.global.f32 	%f20, [%rd146];
	add.f32 	%f31, %f31, %f20;
$L__BB5_55:
	add.s64 	%rd179, %rd179, 2;
	add.s64 	%rd147, %rd38, %rd179;
	setp.ne.s64 	%p32, %rd147, 0;
	mov.u64 	%rd188, %rd37;
	@%p32 bra 	$L__BB5_17;
$L__BB5_56:
	mov.f32 	%f9, %f31;
	setp.lt.u64 	%p33, %rd35, %rd178;
	and.b64  	%rd148, %rd4, 1;
	setp.eq.b64 	%p34, %rd148, 1;
	not.pred 	%p35, %p34;
	or.pred  	%p36, %p35, %p33;
	selp.f32 	%f31, %f9, %f31, %p34;
	@%p36 bra 	$L__BB5_75;
	or.b64  	%rd149, %rd40, %rd5;
	and.b64  	%rd150, %rd149, -4294967296;
	setp.ne.s64 	%p37, %rd150, 0;
	@%p37 bra 	$L__BB5_59;
	cvt.u32.u64 	%r48, %rd40;
	rem.u32 	%r49, %r48, %r47;
	cvt.u64.u32 	%rd189, %r49;
	bra.uni 	$L__BB5_60;
$L__BB5_59:
	rem.u64 	%rd189, %rd40, %rd5;
$L__BB5_60:
	setp.ne.s64 	%p38, %rd189, 0;
	mov.f32 	%f31, %f9;
	@%p38 bra 	$L__BB5_75;
	@%p37 bra 	$L__BB5_63;
	cvt.u32.u64 	%r51, %rd40;
	div.u32 	%r52, %r51, %r47;
	cvt.u64.u32 	%rd190, %r52;
	bra.uni 	$L__BB5_64;
$L__BB5_63:
	div.u64 	%rd190, %rd40, %rd5;
$L__BB5_64:
	setp.ge.u64 	%p40, %rd190, %rd10;
	setp.lt.u64 	%p41, %rd36, %rd188;
	or.pred  	%p42, %p40, %p41;
	mov.f32 	%f31, %f9;
	@%p42 bra 	$L__BB5_75;
	sub.s64 	%rd78, %rd36, %rd188;
	or.b64  	%rd153, %rd78, %rd5;
	and.b64  	%rd154, %rd153, -4294967296;
	setp.ne.s64 	%p43, %rd154, 0;
	@%p43 bra 	$L__BB5_67;
	cvt.u32.u64 	%r54, %rd78;
	rem.u32 	%r55, %r54, %r47;
	cvt.u64.u32 	%rd191, %r55;
	bra.uni 	$L__BB5_68;
$L__BB5_67:
	rem.u64 	%rd191, %rd78, %rd5;
$L__BB5_68:
	setp.ne.s64 	%p44, %rd191, 0;
	mov.f32 	%f31, %f9;
	@%p44 bra 	$L__BB5_75;
	@%p43 bra 	$L__BB5_71;
	cvt.u32.u64 	%r57, %rd78;
	div.u32 	%r58, %r57, %r47;
	cvt.u64.u32 	%rd192, %r58;
	bra.uni 	$L__BB5_72;
$L__BB5_71:
	div.u64 	%rd192, %rd78, %rd5;
$L__BB5_72:
	setp.ge.u64 	%p46, %rd192, %rd12;
	mov.f32 	%f31, %f9;
	@%p46 bra 	$L__BB5_75;
	ld.global.u64 	%rd157, [%rd3];
	mul.lo.s64 	%rd158, %rd157, %rd177;
	ld.global.u64 	%rd159, [%rd3+8];
	mad.lo.s64 	%rd160, %rd159, %rd176, %rd158;
	ld.global.u64 	%rd161, [%rd3+16];
	mad.lo.s64 	%rd162, %rd161, %rd190, %rd160;
	ld.global.u64 	%rd163, [%rd3+24];
	mad.lo.s64 	%rd85, %rd163, %rd192, %rd162;
	shl.b64 	%rd164, %rd85, 2;
	add.s64 	%rd165, %rd2, %rd164;
	ld.global.f32 	%f21, [%rd165];
	setp.neu.f32 	%p47, %f21, %f1;
	mov.f32 	%f31, %f9;
	@%p47 bra 	$L__BB5_75;
	add.s64 	%rd167, %rd1, %rd164;
	ld.global.f32 	%f22, [%rd167];
	add.f32 	%f31, %f9, %f22;
$L__BB5_75:
	add.s64 	%rd178, %rd178, 1;
	setp.ne.s64 	%p48, %rd178, %rd4;
	@%p48 bra 	$L__BB5_15;
$L__BB5_76:
	cvta.to.global.u64 	%rd168, %rd88;
	shl.b64 	%rd169, %rd13, 2;
	add.s64 	%rd170, %rd168, %rd169;
	ld.global.f32 	%f23, [%rd170];
	add.f32 	%f24, %f31, %f23;
	st.global.f32 	[%rd170], %f24;
$L__BB5_77:
	ret;

}


// ===== COMPILED SASS (sm_100) =====

	.target	sm_100

	.elftype	@"ET_EXEC"


//--------------------- .note.nv.tkinfo           --------------------------
	.section	.note.nv.tkinfo,"",@"SHT_NOTE"
	.sectionflags	@"SHF_NOTE_NV_TKINFO"
	.tkinfo
        /*0018*/ 	.word	0x00000002
        /*0030*/ 	.string	""
        /*0030*/ 	.string	"ptxas"
        /*0030*/ 	.string	"Cuda compilation tools, release 13.0, V13.0.88"
        /*0030*/ 	.string	"Build cuda_13.0.r13.0/compiler.36424714_0"
        /*0030*/ 	.string	"-arch sm_100 -m 64 "



//--------------------- .note.nv.cuinfo           --------------------------
	.section	.note.nv.cuinfo,"",@"SHT_NOTE"
	.sectionflags	@"SHF_NOTE_NV_CUINFO"
        /*0018*/ 	.short	0x0002
        /*001a*/ 	.short	0x0064
        /*001c*/ 	.short	0x0082
	.zero		2


//--------------------- .nv.info                  --------------------------
	.section	.nv.info,"",@"SHT_CUDA_INFO"
	.align	4


	//----- nvinfo : EIATTR_REGCOUNT
	.align		4
        /*0000*/ 	.byte	0x04, 0x2f
        /*0002*/ 	.short	(.L_1 - .L_0)
	.align		4
.L_0:
        /*0004*/ 	.word	index@(avg_pool2d_forward)
        /*0008*/ 	.word	0x00000028


	//----- nvinfo : EIATTR_FRAME_SIZE
	.align		4
.L_1:
        /*000c*/ 	.byte	0x04, 0x11
        /*000e*/ 	.short	(.L_3 - .L_2)
	.align		4
.L_2:
        /*0010*/ 	.word	index@($__internal_13_$__cuda_sm3x_div_rn_noftz_f32_slowpath)
        /*0014*/ 	.word	0x00000000


	//----- nvinfo : EIATTR_FRAME_SIZE
	.align		4
.L_3:
        /*0018*/ 	.byte	0x04, 0x11
        /*001a*/ 	.short	(.L_5 - .L_4)
	.align		4
.L_4:
        /*001c*/ 	.word	index@($__internal_12_$__cuda_sm20_rem_u64)
        /*0020*/ 	.word	0x00000000


	//----- nvinfo : EIATTR_FRAME_SIZE
	.align		4
.L_5:
        /*0024*/ 	.byte	0x04, 0x11
        /*0026*/ 	.short	(.L_7 - .L_6)
	.align		4
.L_6:
        /*0028*/ 	.word	index@($__internal_11_$__cuda_sm20_div_u64)
        /*002c*/ 	.word	0x00000000


	//----- nvinfo : EIATTR_FRAME_SIZE
	.align		4
.L_7:
        /*0030*/ 	.byte	0x04, 0x11
        /*0032*/ 	.short	(.L_9 - .L_8)
	.align		4
.L_8:
        /*0034*/ 	.word	index@(avg_pool2d_forward)
        /*0038*/ 	.word	0x00000000


	//----- nvinfo : EIATTR_REGCOUNT
	.align		4
.L_9:
        /*003c*/ 	.byte	0x04, 0x2f
        /*003e*/ 	.short	(.L_11 - .L_10)
	.align		4
.L_10:
        /*0040*/ 	.word	index@(avg_pool2d_backward)
        /*0044*/ 	.word	0x00000022


	//----- nvinfo : EIATTR_FRAME_SIZE
	.align		4
.L_11:
        /*0048*/ 	.byte	0x04, 0x11
        /*004a*/ 	.short	(.L_13 - .L_12)
	.align		4
.L_12:
        /*004c*/ 	.word	index@($__internal_10_$__cuda_sm3x_div_rn_noftz_f32_slowpath)
        /*0050*/ 	.word	0x00000000


	//----- nvinfo : EIATTR_FRAME_SIZE
	.align		4
.L_13:
        /*0054*/ 	.byte	0x04, 0x11
        /*0056*/ 	.short	(.L_15 - .L_14)
	.align		4
.L_14:
        /*0058*/ 	.word	index@($__internal_9_$__cuda_sm20_rem_u64)
        /*005c*/ 	.word	0x00000000


	//----- nvinfo : EIATTR_FRAME_SIZE
	.align		4
.L_15:
        /*0060*/ 	.byte	0x04, 0x11
        /*0062*/ 	.short	(.L_17 - .L_16)
	.align		4
.L_16:
        /*0064*/ 	.word	index@($__internal_8_$__cuda_sm20_div_u64)
        /*0068*/ 	.word	0x00000000


	//----- nvinfo : EIATTR_FRAME_SIZE
	.align		4
.L_17:
        /*006c*/ 	.byte	0x04, 0x11
        /*006e*/ 	.short	(.L_19 - .L_18)
	.align		4
.L_18:
        /*0070*/ 	.word	index@(avg_pool2d_backward)
        /*0074*/ 	.word	0x00000000


	//----- nvinfo : EIATTR_REGCOUNT
	.align		4
.L_19:
        /*0078*/ 	.byte	0x04, 0x2f
        /*007a*/ 	.short	(.L_21 - .L_20)
	.align		4
.L_20:
        /*007c*/ 	.word	index@(max_pool2d_forward)
        /*0080*/ 	.word	0x00000028


	//----- nvinfo : EIATTR_FRAME_SIZE
	.align		4
.L_21:
        /*0084*/ 	.byte	0x04, 0x11
        /*0086*/ 	.short	(.L_23 - .L_22)
	.align		4
.L_22:
        /*0088*/ 	.word	index@($__internal_7_$__cuda_sm20_rem_u64)
        /*008c*/ 	.word	0x00000000


	//----- nvinfo : EIATTR_FRAME_SIZE
	.align		4
.L_23:
        /*0090*/ 	.byte	0x04, 0x11
        /*0092*/ 	.short	(.L_25 - .L_24)
	.align		4
.L_24:
        /*0094*/ 	.word	index@($__internal_6_$__cuda_sm20_div_u64)
        /*0098*/ 	.word	0x00000000


	//----- nvinfo : EIATTR_FRAME_SIZE
	.align		4
.L_25:
        /*009c*/ 	.byte	0x04, 0x11
        /*009e*/ 	.short	(.L_27 - .L_26)
	.align		4
.L_26:
        /*00a0*/ 	.word	index@(max_pool2d_forward)
        /*00a4*/ 	.word	0x00000000


	//----- nvinfo : EIATTR_REGCOUNT
	.align		4
.L_27:
        /*00a8*/ 	.byte	0x04, 0x2f
        /*00aa*/ 	.short	(.L_29 - .L_28)
	.align		4
.L_28:
        /*00ac*/ 	.word	index@(max_pool2d_backward)
        /*00b0*/ 	.word	0x00000024


	//----- nvinfo : EIATTR_FRAME_SIZE
	.align		4
.L_29:
        /*00b4*/ 	.byte	0x04, 0x11
        /*00b6*/ 	.short	(.L_31 - .L_30)
	.align		4
.L_30:
        /*00b8*/ 	.word	index@($__internal_5_$__cuda_sm20_rem_u64)
        /*00bc*/ 	.word	0x00000000


	//----- nvinfo : EIATTR_FRAME_SIZE
	.align		4
.L_31:
        /*00c0*/ 	.byte	0x04, 0x11
        /*00c2*/ 	.short	(.L_33 - .L_32)
	.align		4
.L_32:
        /*00c4*/ 	.word	index@($__internal_4_$__cuda_sm20_div_u64)
        /*00c8*/ 	.word	0x00000000


	//----- nvinfo : EIATTR_FRAME_SIZE
	.align		4
.L_33:
        /*00cc*/ 	.byte	0x04, 0x11
        /*00ce*/ 	.short	(.L_35 - .L_34)
	.align		4
.L_34:
        /*00d0*/ 	.word	index@(max_pool2d_backward)
        /*00d4*/ 	.word	0x00000000


	//----- nvinfo : EIATTR_REGCOUNT
	.align		4
.L_35:
        /*00d8*/ 	.byte	0x04, 0x2f
        /*00da*/ 	.short	(.L_37 - .L_36)
	.align		4
.L_36:
        /*00dc*/ 	.word	index@(min_pool2d_forward)
        /*00e0*/ 	.word	0x00000028


	//----- nvinfo : EIATTR_FRAME_SIZE
	.align		4
.L_37:
        /*00e4*/ 	.byte	0x04, 0x11
        /*00e6*/ 	.short	(.L_39 - .L_38)
	.align		4
.L_38:
        /*00e8*/ 	.word	index@($__internal_3_$__cuda_sm20_rem_u64)
        /*00ec*/ 	.word	0x00000000


	//----- nvinfo : EIATTR_FRAME_SIZE
	.align		4
.L_39:
        /*00f0*/ 	.byte	0x04, 0x11
        /*00f2*/ 	.short	(.L_41 - .L_40)
	.align		4
.L_40:
        /*00f4*/ 	.word	index@($__internal_2_$__cuda_sm20_div_u64)
        /*00f8*/ 	.word	0x00000000


	//----- nvinfo : EIATTR_FRAME_SIZE
	.align		4
.L_41:
        /*00fc*/ 	.byte	0x04, 0x11
        /*00fe*/ 	.short	(.L_43 - .L_42)
	.align		4
.L_42:
        /*0100*/ 	.word	index@(min_pool2d_forward)
        /*0104*/ 	.word	0x00000000


	//----- nvinfo : EIATTR_REGCOUNT
	.align		4
.L_43:
        /*0108*/ 	.byte	0x04, 0x2f
        /*010a*/ 	.short	(.L_45 - .L_44)
	.align		4
.L_44:
        /*010c*/ 	.word	index@(min_pool2d_backward)
        /*0110*/ 	.word	0x00000024


	//----- nvinfo : EIATTR_FRAME_SIZE
	.align		4
.L_45:
        /*0114*/ 	.byte	0x04, 0x11
        /*0116*/ 	.short	(.L_47 - .L_46)
	.align		4
.L_46:
        /*0118*/ 	.word	index@($__internal_1_$__cuda_sm20_rem_u64)
        /*011c*/ 	.word	0x00000000


	//----- nvinfo : EIATTR_FRAME_SIZE
	.align		4
.L_47:
        /*0120*/ 	.byte	0x04, 0x11
        /*0122*/ 	.short	(.L_49 - .L_48)
	.align		4
.L_48:
        /*0124*/ 	.word	index@($__internal_0_$__cuda_sm20_div_u64)
        /*0128*/ 	.word	0x00000000


	//----- nvinfo : EIATTR_FRAME_SIZE
	.align		4
.L_49:
        /*012c*/ 	.byte	0x04, 0x11
        /*012e*/ 	.short	(.L_51 - .L_50)
	.align		4
.L_50:
        /*0130*/ 	.word	index@(min_pool2d_backward)
        /*0134*/ 	.word	0x00000000


	//----- nvinfo : EIATTR_MIN_STACK_SIZE
	.align		4
.L_51:
        /*0138*/ 	.byte	0x04, 0x12
        /*013a*/ 	.short	(.L_53 - .L_52)
	.align		4
.L_52:
        /*013c*/ 	.word	index@(min_pool2d_backward)
        /*0140*/ 	.word	0x00000000


	//----- nvinfo : EIATTR_MIN_STACK_SIZE
	.align		4
.L_53:
        /*0144*/ 	.byte	0x04, 0x12
        /*0146*/ 	.short	(.L_55 - .L_54)
	.align		4
.L_54:
        /*0148*/ 	.word	index@(min_pool2d_forward)
        /*014c*/ 	.word	0x00000000


	//----- nvinfo : EIATTR_MIN_STACK_SIZE
	.align		4
.L_55:
        /*0150*/ 	.byte	0x04, 0x12
        /*0152*/ 	.short	(.L_57 - .L_56)
	.align		4
.L_56:
        /*0154*/ 	.word	index@(max_pool2d_backward)
        /*0158*/ 	.word	0x00000000


	//----- nvinfo : EIATTR_MIN_STACK_SIZE
	.align		4
.L_57:
        /*015c*/ 	.byte	0x04, 0x12
        /*015e*/ 	.short	(.L_59 - .L_58)
	.align		4
.L_58:
        /*0160*/ 	.word	index@(max_pool2d_forward)
        /*0164*/ 	.word	0x00000000


	//----- nvinfo : EIATTR_MIN_STACK_SIZE
	.align		4
.L_59:
        /*0168*/ 	.byte	0x04, 0x12
        /*016a*/ 	.short	(.L_61 - .L_60)
	.align		4
.L_60:
        /*016c*/ 	.word	index@(avg_pool2d_backward)
        /*0170*/ 	.word	0x00000000


	//----- nvinfo : EIATTR_MIN_STACK_SIZE
	.align		4
.L_61:
        /*0174*/ 	.byte	0x04, 0x12
        /*0176*/ 	.short	(.L_63 - .L_62)
	.align		4
.L_62:
        /*0178*/ 	.word	index@(avg_pool2d_forward)
        /*017c*/ 	.word	0x00000000
.L_63:


//--------------------- .nv.compat                --------------------------
	.section	.nv.compat,"",@"SHT_CUDA_COMPAT_INFO"
	.align	4
        /*0000*/ 	.byte	0x02, 0x09, 0x00, 0x00, 0x02, 0x02, 0x01, 0x00, 0x02, 0x05, 0x05, 0x00, 0x03, 0x07, 0x01, 0x01
        /*0010*/ 	.byte	0x02, 0x03, 0x00, 0x00, 0x02, 0x06, 0x01, 0x00, 0x04, 0x0b, 0x08, 0x00, 0x01, 0x00, 0x00, 0x00
        /*0020*/ 	.byte	0x00, 0x00, 0x00, 0x00


//--------------------- .nv.info.min_pool2d_backward --------------------------
	.section	.nv.info.min_pool2d_backward,"",@"SHT_CUDA_INFO"
	.sectionflags	@""
	.align	4


	//----- nvinfo : EIATTR_CUDA_API_VERSION
	.align		4
        /*0000*/ 	.byte	0x04, 0x37
        /*0002*/ 	.short	(.L_65 - .L_64)
.L_64:
        /*0004*/ 	.word	0x00000082


	//----- nvinfo : EIATTR_KPARAM_INFO
	.align		4
.L_65:
        /*0008*/ 	.byte	0x04, 0x17
        /*000a*/ 	.short	(.L_67 - .L_66)
.L_66:
        /*000c*/ 	.word	0x00000000
        /*0010*/ 	.short	0x0006
        /*0012*/ 	.short	0x0070
        /*0014*/ 	.byte	0x00, 0xf5, 0x21, 0x00


	//----- nvinfo : EIATTR_KPARAM_INFO
	.align		4
.L_67:
        /*0018*/ 	.byte	0x04, 0x17
        /*001a*/ 	.short	(.L_69 - .L_68)
.L_68:
        /*001c*/ 	.word	0x00000000
        /*0020*/ 	.short	0x0005
        /*0022*/ 	.short	0x0068
        /*0024*/ 	.byte	0x00, 0xf5, 0x21, 0x00


	//----- nvinfo : EIATTR_KPARAM_INFO
	.align		4
.L_69:
        /*0028*/ 	.byte	0x04, 0x17
        /*002a*/ 	.short	(.L_71 - .L_70)
.L_70:
        /*002c*/ 	.word	0x00000000
        /*0030*/ 	.short	0x0004
        /*0032*/ 	.short	0x0060
        /*0034*/ 	.byte	0x00, 0xf5, 0x21, 0x00


	//----- nvinfo : EIATTR_KPARAM_INFO
	.align		4
.L_71:
        /*0038*/ 	.byte	0x04, 0x17
        /*003a*/ 	.short	(.L_73 - .L_72)
.L_72:
        /*003c*/ 	.word	0x00000000
        /*0040*/ 	.short	0x0003
        /*0042*/ 	.short	0x0058
        /*0044*/ 	.byte	0x00, 0xf5, 0x21, 0x00


	//----- nvinfo : EIATTR_KPARAM_INFO
	.align		4
.L_73:
        /*0048*/ 	.byte	0x04, 0x17
        /*004a*/ 	.short	(.L_75 - .L_74)
.L_74:
        /*004c*/ 	.word	0x00000000
        /*0050*/ 	.short	0x0002
        /*0052*/ 	.short	0x0050
        /*0054*/ 	.byte	0x00, 0xf5, 0x21, 0x00


	//----- nvinfo : EIATTR_KPARAM_INFO
	.align		4
.L_75:
        /*0058*/ 	.byte	0x04, 0x17
        /*005a*/ 	.short	(.L_77 - .L_76)
.L_76:
        /*005c*/ 	.word	0x00000000
        /*0060*/ 	.short	0x0001
        /*0062*/ 	.short	0x0048
        /*0064*/ 	.byte	0x00, 0xf5, 0x21, 0x00


	//----- nvinfo : EIATTR_KPARAM_INFO
	.align		4
.L_77:
        /*0068*/ 	.byte	0x04, 0x17
        /*006a*/ 	.short	(.L_79 - .L_78)
.L_78:
        /*006c*/ 	.word	0x00000000
        /*0070*/ 	.short	0x0000
        /*0072*/ 	.short	0x0000
        /*0074*/ 	.byte	0x00, 0xf0, 0x21, 0x01


	//----- nvinfo : EIATTR_SPARSE_MMA_MASK
	.align		4
.L_79:
        /*0078*/ 	.byte	0x03, 0x50
        /*007a*/ 	.short	0x0000


	//----- nvinfo : EIATTR_MAXREG_COUNT
	.align		4
        /*007c*/ 	.byte	0x03, 0x1b
        /*007e*/ 	.short	0x00ff


	//----- nvinfo : EIATTR_MERCURY_ISA_VERSION
	.align		4
        /*0080*/ 	.byte	0x03, 0x5f
        /*0082*/ 	.short	0x0101


	//----- nvinfo : EIATTR_VRC_CTA_INIT_COUNT
	.align		4
        /*0084*/ 	.byte	0x02, 0x4a
	.zero		1
	.zero		1


	//----- nvinfo : EIATTR_EXIT_INSTR_OFFSETS
	.align		4
        /*0088*/ 	.byte	0x04, 0x1c
        /*008a*/ 	.short	(.L_81 - .L_80)


	//   ....[0]....
.L_80:
        /*008c*/ 	.word	0x00000170


	//   ....[1]....
        /*0090*/ 	.word	0x00002dc0


	//----- nvinfo : EIATTR_CRS_STACK_SIZE
	.align		4
.L_81:
        /*0094*/ 	.byte	0x04, 0x1e
        /*0096*/ 	.short	(.L_83 - .L_82)
.L_82:
        /*0098*/ 	.word	0x00000000


	//----- nvinfo : EIATTR_CBANK_PARAM_SIZE
	.align		4
.L_83:
        /*009c*/ 	.byte	0x03, 0x19
        /*009e*/ 	.short	0x0078


	//----- nvinfo : EIATTR_PARAM_CBANK
	.align		4
        /*00a0*/ 	.byte	0x04, 0x0a
        /*00a2*/ 	.short	(.L_85 - .L_84)
	.align		4
.L_84:
        /*00a4*/ 	.word	index@(.nv.constant0.min_pool2d_backward)
        /*00a8*/ 	.short	0x0380
        /*00aa*/ 	.short	0x0078


	//----- nvinfo : EIATTR_SW_WAR
	.align		4
.L_85:
        /*00ac*/ 	.byte	0x04, 0x36
        /*00ae*/ 	.short	(.L_87 - .L_86)
.L_86:
        /*00b0*/ 	.word	0x00000008
.L_87:


//--------------------- .nv.info.min_pool2d_forward --------------------------
	.section	.nv.info.min_pool2d_forward,"",@"SHT_CUDA_INFO"
	.sectionflags	@""
	.align	4


	//----- nvinfo : EIATTR_CUDA_API_VERSION
	.align		4
        /*0000*/ 	.byte	0x04, 0x37
        /*0002*/ 	.short	(.L_89 - .L_88)
.L_88:
        /*0004*/ 	.word	0x00000082


	//----- nvinfo : EIATTR_KPARAM_INFO
	.align		4
.L_89:
        /*0008*/ 	.byte	0x04, 0x17
        /*000a*/ 	.short	(.L_91 - .L_90)
.L_90:
        /*000c*/ 	.word	0x00000000
        /*0010*/ 	.short	0x0004
        /*0012*/ 	.short	0x0060
        /*0014*/ 	.byte	0x00, 0xf5, 0x21, 0x00


	//----- nvinfo : EIATTR_KPARAM_INFO
	.align		4
.L_91:
        /*0018*/ 	.byte	0x04, 0x17
        /*001a*/ 	.short	(.L_93 - .L_92)
.L_92:
        /*001c*/ 	.word	0x00000000
        /*0020*/ 	.short	0x0003
        /*0022*/ 	.short	0x0058
        /*0024*/ 	.byte	0x00, 0xf5, 0x21, 0x00


	//----- nvinfo : EIATTR_KPARAM_INFO
	.align		4
.L_93:
        /*0028*/ 	.byte	0x04, 0x17
        /*002a*/ 	.short	(.L_95 - .L_94)
.L_94:
        /*002c*/ 	.word	0x00000000
        /*0030*/ 	.short	0x0002
        /*0032*/ 	.short	0x0050
        /*0034*/ 	.byte	0x00, 0xf5, 0x21, 0x00


	//----- nvinfo : EIATTR_KPARAM_INFO
	.align		4
.L_95:
        /*0038*/ 	.byte	0x04, 0x17
        /*003a*/ 	.short	(.L_97 - .L_96)
.L_96:
        /*003c*/ 	.word	0x00000000
        /*0040*/ 	.short	0x0001
        /*0042*/ 	.short	0x0048
        /*0044*/ 	.byte	0x00, 0xf5, 0x21, 0x00


	//----- nvinfo : EIATTR_KPARAM_INFO
	.align		4
.L_97:
        /*0048*/ 	.byte	0x04, 0x17
        /*004a*/ 	.short	(.L_99 - .L_98)
.L_98:
        /*004c*/ 	.word	0x00000000
        /*0050*/ 	.short	0x0000
        /*0052*/ 	.short	0x0000
        /*0054*/ 	.byte	0x00, 0xf0, 0x21, 0x01


	//----- nvinfo : EIATTR_SPARSE_MMA_MASK
	.align		4
.L_99:
        /*0058*/ 	.byte	0x03, 0x50
        /*005a*/ 	.short	0x0000


	//----- nvinfo : EIATTR_MAXREG_COUNT
	.align		4
        /*005c*/ 	.byte	0x03, 0x1b
        /*005e*/ 	.short	0x00ff


	//----- nvinfo : EIATTR_MERCURY_ISA_VERSION
	.align		4
        /*0060*/ 	.byte	0x03, 0x5f
        /*0062*/ 	.short	0x0101


	//----- nvinfo : EIATTR_VRC_CTA_INIT_COUNT
	.align		4
        /*0064*/ 	.byte	0x02, 0x4a
	.zero		1
	.zero		1


	//----- nvinfo : EIATTR_EXIT_INSTR_OFFSETS
	.align		4
        /*0068*/ 	.byte	0x04, 0x1c
        /*006a*/ 	.short	(.L_101 - .L_100)


	//   ....[0]....
.L_100:
        /*006c*/ 	.word	0x00000180


	//   ....[1]....
        /*0070*/ 	.word	0x00002220


	//----- nvinfo : EIATTR_CRS_STACK_SIZE
	.align		4
.L_101:
        /*0074*/ 	.byte	0x04, 0x1e
        /*0076*/ 	.short	(.L_103 - .L_102)
.L_102:
        /*0078*/ 	.word	0x00000000


	//----- nvinfo : EIATTR_CBANK_PARAM_SIZE
	.align		4
.L_103:
        /*007c*/ 	.byte	0x03, 0x19
        /*007e*/ 	.short	0x0068


	//----- nvinfo : EIATTR_PARAM_CBANK
	.align		4
        /*0080*/ 	.byte	0x04, 0x0a
        /*0082*/ 	.short	(.L_105 - .L_104)
	.align		4
.L_104:
        /*0084*/ 	.word	index@(.nv.constant0.min_pool2d_forward)
        /*0088*/ 	.short	0x0380
        /*008a*/ 	.short	0x0068


	//----- nvinfo : EIATTR_SW_WAR
	.align		4
.L_105:
        /*008c*/ 	.byte	0x04, 0x36
        /*008e*/ 	.short	(.L_107 - .L_106)
.L_106:
        /*0090*/ 	.word	0x00000008
.L_107:


//--------------------- .nv.info.max_pool2d_backward --------------------------
	.section	.nv.info.max_pool2d_backward,"",@"SHT_CUDA_INFO"
	.sectionflags	@""
	.align	4


	//----- nvinfo : EIATTR_CUDA_API_VERSION
	.align		4
        /*0000*/ 	.byte	0x04, 0x37
        /*0002*/ 	.short	(.L_109 - .L_108)
.L_108:
        /*0004*/ 	.word	0x00000082


	//----- nvinfo : EIATTR_KPARAM_INFO
	.align		4
.L_109:
        /*0008*/ 	.byte	0x04, 0x17
        /*000a*/ 	.short	(.L_111 - .L_110)
.L_110:
        /*000c*/ 	.word	0x00000000
        /*0010*/ 	.short	0x0006
        /*0012*/ 	.short	0x0070
        /*0014*/ 	.byte	0x00, 0xf5, 0x21, 0x00


	//----- nvinfo : EIATTR_KPARAM_INFO
	.align		4
.L_111:
        /*0018*/ 	.byte	0x04, 0x17
        /*001a*/ 	.short	(.L_113 - .L_112)
.L_112:
        /*001c*/ 	.word	0x00000000
        /*0020*/ 	.short	0x0005
        /*0022*/ 	.short	0x0068
        /*0024*/ 	.byte	0x00, 0xf5, 0x21, 0x00


	//----- nvinfo : EIATTR_KPARAM_INFO
	.align		4
.L_113:
        /*0028*/ 	.byte	0x04, 0x17
        /*002a*/ 	.short	(.L_115 - .L_114)
.L_114:
        /*002c*/ 	.word	0x00000000
        /*0030*/ 	.short	0x0004
        /*0032*/ 	.short	0x0060
        /*0034*/ 	.byte	0x00, 0xf5, 0x21, 0x00


	//----- nvinfo : EIATTR_KPARAM_INFO
	.align		4
.L_115:
        /*0038*/ 	.byte	0x04, 0x17
        /*003a*/ 	.short	(.L_117 - .L_116)
.L_116:
        /*003c*/ 	.word	0x00000000
        /*0040*/ 	.short	0x0003
        /*0042*/ 	.short	0x0058
        /*0044*/ 	.byte	0x00, 0xf5, 0x21, 0x00


	//----- nvinfo : EIATTR_KPARAM_INFO
	.align		4
.L_117:
        /*0048*/ 	.byte	0x04, 0x17
        /*004a*/ 	.short	(.L_119 - .L_118)
.L_118:
        /*004c*/ 	.word	0x00000000
        /*0050*/ 	.short	0x0002
        /*0052*/ 	.short	0x0050
        /*0054*/ 	.byte	0x00, 0xf5, 0x21, 0x00


	//----- nvinfo : EIATTR_KPARAM_INFO
	.align		4
.L_119:
        /*0058*/ 	.byte	0x04, 0x17
        /*005a*/ 	.short	(.L_121 - .L_120)
.L_120:
        /*005c*/ 	.word	0x00000000
        /*0060*/ 	.short	0x0001
        /*0062*/ 	.short	0x0048
        /*0064*/ 	.byte	0x00, 0xf5, 0x21, 0x00


	//----- nvinfo : EIATTR_KPARAM_INFO
	.align		4
.L_121:
        /*0068*/ 	.byte	0x04, 0x17
        /*006a*/ 	.short	(.L_123 - .L_122)
.L_122:
        /*006c*/ 	.word	0x00000000
        /*0070*/ 	.short	0x0000
        /*0072*/ 	.short	0x0000
        /*0074*/ 	.byte	0x00, 0xf0, 0x21, 0x01


	//----- nvinfo : EIATTR_SPARSE_MMA_MASK
	.align		4
.L_123:
        /*0078*/ 	.byte	0x03, 0x50
        /*007a*/ 	.short	0x0000


	//----- nvinfo : EIATTR_MAXREG_COUNT
	.align		4
        /*007c*/ 	.byte	0x03, 0x1b
        /*007e*/ 	.short	0x00ff


	//----- nvinfo : EIATTR_MERCURY_ISA_VERSION
	.align		4
        /*0080*/ 	.byte	0x03, 0x5f
        /*0082*/ 	.short	0x0101


	//----- nvinfo : EIATTR_VRC_CTA_INIT_COUNT
	.align		4
        /*0084*/ 	.byte	0x02, 0x4a
	.zero		1
	.zero		1


	//----- nvinfo : EIATTR_EXIT_INSTR_OFFSETS
	.align		4
        /*0088*/ 	.byte	0x04, 0x1c
        /*008a*/ 	.short	(.L_125 - .L_124)


	//   ....[0]....
.L_124:
        /*008c*/ 	.word	0x00000170


	//   ....[1]....
        /*0090*/ 	.word	0x00002dc0


	//----- nvinfo : EIATTR_CRS_STACK_SIZE
	.align		4
.L_125:
        /*0094*/ 	.byte	0x04, 0x1e
        /*0096*/ 	.short	(.L_127 - .L_126)
.L_126:
        /*0098*/ 	.word	0x00000000


	//----- nvinfo : EIATTR_CBANK_PARAM_SIZE
	.align		4
.L_127:
        /*009c*/ 	.byte	0x03, 0x19
        /*009e*/ 	.short	0x0078


	//----- nvinfo : EIATTR_PARAM_CBANK
	.align		4
        /*00a0*/ 	.byte	0x04, 0x0a
        /*00a2*/ 	.short	(.L_129 - .L_128)
	.align		4
.L_128:
        /*00a4*/ 	.word	index@(.nv.constant0.max_pool2d_backward)
        /*00a8*/ 	.short	0x0380
        /*00aa*/ 	.short	0x0078


	//----- nvinfo : EIATTR_SW_WAR
	.align		4
.L_129:
        /*00ac*/ 	.byte	0x04, 0x36
        /*00ae*/ 	.short	(.L_131 - .L_130)
.L_130:
        /*00b0*/ 	.word	0x00000008
.L_131:


//--------------------- .nv.info.max_pool2d_forward --------------------------
	.section	.nv.info.max_pool2d_forward,"",@"SHT_CUDA_INFO"
	.sectionflags	@""
	.align	4


	//----- nvinfo : EIATTR_CUDA_API_VERSION
	.align		4
        /*0000*/ 	.byte	0x04, 0x37
        /*0002*/ 	.short	(.L_133 - .L_132)
.L_132:
        /*0004*/ 	.word	0x00000082


	//----- nvinfo : EIATTR_KPARAM_INFO
	.align		4
.L_133:
        /*0008*/ 	.byte	0x04, 0x17
        /*000a*/ 	.short	(.L_135 - .L_134)
.L_134:
        /*000c*/ 	.word	0x00000000
        /*0010*/ 	.short	0x0004
        /*0012*/ 	.short	0x0060
        /*0014*/ 	.byte	0x00, 0xf5, 0x21, 0x00


	//----- nvinfo : EIATTR_KPARAM_INFO
	.align		4
.L_135:
        /*0018*/ 	.byte	0x04, 0x17
        /*001a*/ 	.short	(.L_137 - .L_136)
.L_136:
        /*001c*/ 	.word	0x00000000
        /*0020*/ 	.short	0x0003
        /*0022*/ 	.short	0x0058
        /*0024*/ 	.byte	0x00, 0xf5, 0x21, 0x00


	//----- nvinfo : EIATTR_KPARAM_INFO
	.align		4
.L_137:
        /*0028*/ 	.byte	0x04, 0x17
        /*002a*/ 	.short	(.L_139 - .L_138)
.L_138:
        /*002c*/ 	.word	0x00000000
        /*0030*/ 	.short	0x0002
        /*0032*/ 	.short	0x0050
        /*0034*/ 	.byte	0x00, 0xf5, 0x21, 0x00


	//----- nvinfo : EIATTR_KPARAM_INFO
	.align		4
.L_139:
        /*0038*/ 	.byte	0x04, 0x17
        /*003a*/ 	.short	(.L_141 - .L_140)
.L_140:
        /*003c*/ 	.word	0x00000000
        /*0040*/ 	.short	0x0001
        /*0042*/ 	.short	0x0048
        /*0044*/ 	.byte	0x00, 0xf5, 0x21, 0x00


	//----- nvinfo : EIATTR_KPARAM_INFO
	.align		4
.L_141:
        /*0048*/ 	.byte	0x04, 0x17
        /*004a*/ 	.short	(.L_143 - .L_142)
.L_142:
        /*004c*/ 	.word	0x00000000
        /*0050*/ 	.short	0x0000
        /*0052*/ 	.short	0x0000
        /*0054*/ 	.byte	0x00, 0xf0, 0x21, 0x01


	//----- nvinfo : EIATTR_SPARSE_MMA_MASK
	.align		4
.L_143:
        /*0058*/ 	.byte	0x03, 0x50
        /*005a*/ 	.short	0x0000


	//----- nvinfo : EIATTR_MAXREG_COUNT
	.align		4
        /*005c*/ 	.byte	0x03, 0x1b
        /*005e*/ 	.short	0x00ff


	//----- nvinfo : EIATTR_MERCURY_ISA_VERSION
	.align		4
        /*0060*/ 	.byte	0x03, 0x5f
        /*0062*/ 	.short	0x0101


	//----- nvinfo : EIATTR_VRC_CTA_INIT_COUNT
	.align		4
        /*0064*/ 	.byte	0x02, 0x4a
	.zero		1
	.zero		1


	//----- nvinfo : EIATTR_EXIT_INSTR_OFFSETS
	.align		4
        /*0068*/ 	.byte	0x04, 0x1c
        /*006a*/ 	.short	(.L_145 - .L_144)


	//   ....[0]....
.L_144:
        /*006c*/ 	.word	0x00000180


	//   ....[1]....
        /*0070*/ 	.word	0x00002220


	//----- nvinfo : EIATTR_CRS_STACK_SIZE
	.align		4
.L_145:
        /*0074*/ 	.byte	0x04, 0x1e
        /*0076*/ 	.short	(.L_147 - .L_146)
.L_146:
        /*0078*/ 	.word	0x00000000


	//----- nvinfo : EIATTR_CBANK_PARAM_SIZE
	.align		4
.L_147:
        /*007c*/ 	.byte	0x03, 0x19
        /*007e*/ 	.short	0x0068


	//----- nvinfo : EIATTR_PARAM_CBANK
	.align		4
        /*0080*/ 	.byte	0x04, 0x0a
        /*0082*/ 	.short	(.L_149 - .L_148)
	.align		4
.L_148:
        /*0084*/ 	.word	index@(.nv.constant0.max_pool2d_forward)
        /*0088*/ 	.short	0x0380
        /*008a*/ 	.short	0x0068


	//----- nvinfo : EIATTR_SW_WAR
	.align		4
.L_149:
        /*008c*/ 	.byte	0x04, 0x36
        /*008e*/ 	.short	(.L_151 - .L_150)
.L_150:
        /*0090*/ 	.word	0x00000008
.L_151:


//--------------------- .nv.info.avg_pool2d_backward --------------------------
	.section	.nv.info.avg_pool2d_backward,"",@"SHT_CUDA_INFO"
	.sectionflags	@""
	.align	4


	//----- nvinfo : EIATTR_CUDA_API_VERSION
	.align		4
        /*0000*/ 	.byte	0x04, 0x37
        /*0002*/ 	.short	(.L_153 - .L_152)
.L_152:
        /*0004*/ 	.word	0x00000082


	//----- nvinfo : EIATTR_KPARAM_INFO
	.align		4
.L_153:
        /*0008*/ 	.byte	0x04, 0x17
        /*000a*/ 	.short	(.L_155 - .L_154)
.L_154:
        /*000c*/ 	.word	0x00000000
        /*0010*/ 	.short	0x0006
        /*0012*/ 	.short	0x0070
        /*0014*/ 	.byte	0x00, 0xf5, 0x21, 0x00


	//----- nvinfo : EIATTR_KPARAM_INFO
	.align		4
.L_155:
        /*0018*/ 	.byte	0x04, 0x17
        /*001a*/ 	.short	(.L_157 - .L_156)
.L_156:
        /*001c*/ 	.word	0x00000000
        /*0020*/ 	.short	0x0005
        /*0022*/ 	.short	0x0068
        /*0024*/ 	.byte	0x00, 0xf5, 0x21, 0x00


	//----- nvinfo : EIATTR_KPARAM_INFO
	.align		4
.L_157:
        /*0028*/ 	.byte	0x04, 0x17
        /*002a*/ 	.short	(.L_159 - .L_158)
.L_158:
        /*002c*/ 	.word	0x00000000
        /*0030*/ 	.short	0x0004
        /*0032*/ 	.short	0x0060
        /*0034*/ 	.byte	0x00, 0xf5, 0x21, 0x00


	//----- nvinfo : EIATTR_KPARAM_INFO
	.align		4
.L_159:
        /*0038*/ 	.byte	0x04, 0x17
        /*003a*/ 	.short	(.L_161 - .L_160)
.L_160:
        /*003c*/ 	.word	0x00000000
        /*0040*/ 	.short	0x0003
        /*0042*/ 	.short	0x0058
        /*0044*/ 	.byte	0x00, 0xf5, 0x21, 0x00


	//----- nvinfo : EIATTR_KPARAM_INFO
	.align		4
.L_161:
        /*0048*/ 	.byte	0x04, 0x17
        /*004a*/ 	.short	(.L_163 - .L_162)
.L_162:
        /*004c*/ 	.word	0x00000000
        /*0050*/ 	.short	0x0002
        /*0052*/ 	.short	0x0050
        /*0054*/ 	.byte	0x00, 0xf5, 0x21, 0x00


	//----- nvinfo : EIATTR_KPARAM_INFO
	.align		4
.L_163:
        /*0058*/ 	.byte	0x04, 0x17
        /*005a*/ 	.short	(.L_165 - .L_164)
.L_164:
        /*005c*/ 	.word	0x00000000
        /*0060*/ 	.short	0x0001
        /*0062*/ 	.short	0x0048
        /*0064*/ 	.byte	0x00, 0xf5, 0x21, 0x00


	//----- nvinfo : EIATTR_KPARAM_INFO
	.align		4
.L_165:
        /*0068*/ 	.byte	0x04, 0x17
        /*006a*/ 	.short	(.L_167 - .L_166)
.L_166:
        /*006c*/ 	.word	0x00000000
        /*0070*/ 	.short	0x0000
        /*0072*/ 	.short	0x0000
        /*0074*/ 	.byte	0x00, 0xf0, 0x21, 0x01


	//----- nvinfo : EIATTR_SPARSE_MMA_MASK
	.align		4
.L_167:
        /*0078*/ 	.byte	0x03, 0x50
        /*007a*/ 	.short	0x0000


	//----- nvinfo : EIATTR_MAXREG_COUNT
	.align		4
        /*007c*/ 	.byte	0x03, 0x1b
        /*007e*/ 	.short	0x00ff


	//----- nvinfo : EIATTR_MERCURY_ISA_VERSION
	.align		4
        /*0080*/ 	.byte	0x03, 0x5f
        /*0082*/ 	.short	0x0101


	//----- nvinfo : EIATTR_VRC_CTA_INIT_COUNT
	.align		4
        /*0084*/ 	.byte	0x02, 0x4a
	.zero		1
	.zero		1


	//----- nvinfo : EIATTR_EXIT_INSTR_OFFSETS
	.align		4
        /*0088*/ 	.byte	0x04, 0x1c
        /*008a*/ 	.short	(.L_169 - .L_168)


	//   ....[0]....
.L_168:
        /*008c*/ 	.word	0x00000170


	//   ....[1]....
        /*0090*/ 	.word	0x00002d50


	//----- nvinfo : EIATTR_CRS_STACK_SIZE
	.align		4
.L_169:
        /*0094*/ 	.byte	0x04, 0x1e
        /*0096*/ 	.short	(.L_171 - .L_170)
.L_170:
        /*0098*/ 	.word	0x00000000


	//----- nvinfo : EIATTR_CBANK_PARAM_SIZE
	.align		4
.L_171:
        /*009c*/ 	.byte	0x03, 0x19
        /*009e*/ 	.short	0x0078


	//----- nvinfo : EIATTR_PARAM_CBANK
	.align		4
        /*00a0*/ 	.byte	0x04, 0x0a
        /*00a2*/ 	.short	(.L_173 - .L_172)
	.align		4
.L_172:
        /*00a4*/ 	.word	index@(.nv.constant0.avg_pool2d_backward)
        /*00a8*/ 	.short	0x0380
        /*00aa*/ 	.short	0x0078


	//----- nvinfo : EIATTR_SW_WAR
	.align		4
.L_173:
        /*00ac*/ 	.byte	0x04, 0x36
        /*00ae*/ 	.short	(.L_175 - .L_174)
.L_174:
        /*00b0*/ 	.word	0x00000008
.L_175:


//--------------------- .nv.info.avg_pool2d_forward --------------------------
	.section	.nv.info.avg_pool2d_forward,"",@"SHT_CUDA_INFO"
	.sectionflags	@""
	.align	4


	//----- nvinfo : EIATTR_CUDA_API_VERSION
	.align		4
        /*0000*/ 	.byte	0x04, 0x37
        /*0002*/ 	.short	(.L_177 - .L_176)
.L_176:
        /*0004*/ 	.word	0x00000082


	//----- nvinfo : EIATTR_KPARAM_INFO
	.align		4
.L_177:
        /*0008*/ 	.byte	0x04, 0x17
        /*000a*/ 	.short	(.L_179 - .L_178)
.L_178:
        /*000c*/ 	.word	0x00000000
        /*0010*/ 	.short	0x0004
        /*0012*/ 	.short	0x0060
        /*0014*/ 	.byte	0x00, 0xf5, 0x21, 0x00


	//----- nvinfo : EIATTR_KPARAM_INFO
	.align		4
.L_179:
        /*0018*/ 	.byte	0x04, 0x17
        /*001a*/ 	.short	(.L_181 - .L_180)
.L_180:
        /*001c*/ 	.word	0x00000000
        /*0020*/ 	.short	0x0003
        /*0022*/ 	.short	0x0058
        /*0024*/ 	.byte	0x00, 0xf5, 0x21, 0x00


	//----- nvinfo : EIATTR_KPARAM_INFO
	.align		4
.L_181:
        /*0028*/ 	.byte	0x04, 0x17
        /*002a*/ 	.short	(.L_183 - .L_182)
.L_182:
        /*002c*/ 	.word	0x00000000
        /*0030*/ 	.short	0x0002
        /*0032*/ 	.short	0x0050
        /*0034*/ 	.byte	0x00, 0xf5, 0x21, 0x00


	//----- nvinfo : EIATTR_KPARAM_INFO
	.align		4
.L_183:
        /*0038*/ 	.byte	0x04, 0x17
        /*003a*/ 	.short	(.L_185 - .L_184)
.L_184:
        /*003c*/ 	.word	0x00000000
        /*0040*/ 	.short	0x0001
        /*0042*/ 	.short	0x0048
        /*0044*/ 	.byte	0x00, 0xf5, 0x21, 0x00


	//----- nvinfo : EIATTR_KPARAM_INFO
	.align		4
.L_185:
        /*0048*/ 	.byte	0x04, 0x17
        /*004a*/ 	.short	(.L_187 - .L_186)
.L_186:
        /*004c*/ 	.word	0x00000000
        /*0050*/ 	.short	0x0000
        /*0052*/ 	.short	0x0000
        /*0054*/ 	.byte	0x00, 0xf0, 0x21, 0x01


	//----- nvinfo : EIATTR_SPARSE_MMA_MASK
	.align		4
.L_187:
        /*0058*/ 	.byte	0x03, 0x50
        /*005a*/ 	.short	0x0000


	//----- nvinfo : EIATTR_MAXREG_COUNT
	.align		4
        /*005c*/ 	.byte	0x03, 0x1b
        /*005e*/ 	.short	0x00ff


	//----- nvinfo : EIATTR_MERCURY_ISA_VERSION
	.align		4
        /*0060*/ 	.byte	0x03, 0x5f
        /*0062*/ 	.short	0x0101


	//----- nvinfo : EIATTR_VRC_CTA_INIT_COUNT
	.align		4
        /*0064*/ 	.byte	0x02, 0x4a
	.zero		1
	.zero		1


	//----- nvinfo : EIATTR_EXIT_INSTR_OFFSETS
	.align		4
        /*0068*/ 	.byte	0x04, 0x1c
        /*006a*/ 	.short	(.L_189 - .L_188)


	//   ....[0]....
.L_188:
        /*006c*/ 	.word	0x00000180


	//   ....[1]....
        /*0070*/ 	.word	0x00002350


	//----- nvinfo : EIATTR_CRS_STACK_SIZE
	.align		4
.L_189:
        /*0074*/ 	.byte	0x04, 0x1e
        /*0076*/ 	.short	(.L_191 - .L_190)
.L_190:
        /*0078*/ 	.word	0x00000000


	//----- nvinfo : EIATTR_CBANK_PARAM_SIZE
	.align		4
.L_191:
        /*007c*/ 	.byte	0x03, 0x19
        /*007e*/ 	.short	0x0068


	//----- nvinfo : EIATTR_PARAM_CBANK
	.align		4
        /*0080*/ 	.byte	0x04, 0x0a
        /*0082*/ 	.short	(.L_193 - .L_192)
	.align		4
.L_192:
        /*0084*/ 	.word	index@(.nv.constant0.avg_pool2d_forward)
        /*0088*/ 	.short	0x0380
        /*008a*/ 	.short	0x0068


	//----- nvinfo : EIATTR_SW_WAR
	.align		4
.L_193:
        /*008c*/ 	.byte	0x04, 0x36
        /*008e*/ 	.short	(.L_195 - .L_194)
.L_194:
        /*0090*/ 	.word	0x00000008
.L_195:


//--------------------- .nv.callgraph             --------------------------
	.section	.nv.callgraph,"",@"SHT_CUDA_CALLGRAPH"
	.align	4
	.sectionentsize	8
	.align		4
        /*0000*/ 	.word	0x00000000
	.align		4
        /*0004*/ 	.word	0xffffffff
	.align		4
        /*0008*/ 	.word	0x00000000
	.align		4
        /*000c*/ 	.word	0xfffffffe
	.align		4
        /*0010*/ 	.word	0x00000000
	.align		4
        /*0014*/ 	.word	0xfffffffd
	.align		4
        /*0018*/ 	.word	0x00000000
	.align		4
        /*001c*/ 	.word	0xfffffffc


//--------------------- .text.min_pool2d_backward --------------------------
	.section	.text.min_pool2d_backward,"ax",@progbits
	.align	128
        .global         min_pool2d_backward
        .type           min_pool2d_backward,@function
        .size           min_pool2d_backward,(.L_x_261 - min_pool2d_backward)
        .other          min_pool2d_backward,@"STO_CUDA_ENTRY STV_DEFAULT"
min_pool2d_backward:
.text.min_pool2d_backward:
[----:B------:R-:W-:Y:S01]  /*0000*/  LDC R1, c[0x0][0x37c] ;  /* 0x0000df00ff017b82 */ /* 0x000fe20000000800 */
[----:B------:R-:W0:Y:S01]  /*0010*/  LDCU.64 UR8, c[0x0][0x398] ;  /* 0x00007300ff0877ac */ /* 0x000e220008000a00 */
[----:B------:R-:W1:Y:S06]  /*0020*/  S2R R19, SR_TID.X ;  /* 0x0000000000137919 */ /* 0x000e6c0000002100 */
[----:B------:R-:W1:Y:S01]  /*0030*/  LDC R18, c[0x0][0x360] ;  /* 0x0000d800ff127b82 */ /* 0x000e620000000800 */
[----:B------:R-:W0:Y:S02]  /*0040*/  LDCU.128 UR12, c[0x0][0x3a0] ;  /* 0x00007400ff0c77ac */ /* 0x000e240008000c00 */
[----:B0-----:R-:W-:-:S02]  /*0050*/  UIMAD UR6, UR9, UR12, URZ ;  /* 0x0000000c090672a4 */ /* 0x001fc4000f8e02ff */
[----:B------:R-:W-:Y:S02]  /*0060*/  UIMAD.WIDE.U32 UR4, UR8, UR12, URZ ;  /* 0x0000000c080472a5 */ /* 0x000fe4000f8e00ff */
[----:B------:R-:W-:Y:S01]  /*0070*/  UIMAD UR6, UR8, UR13, UR6 ;  /* 0x0000000d080672a4 */ /* 0x000fe2000f8e0206 */
[----:B------:R-:W1:Y:S01]  /*0080*/  S2UR UR8, SR_CTAID.X ;  /* 0x00000000000879c3 */ /* 0x000e620000002500 */
[----:B------:R-:W0:Y:S02]  /*0090*/  LDCU.64 UR12, c[0x0][0x3b8] ;  /* 0x00007700ff0c77ac */ /* 0x000e240008000a00 */
[----:B------:R-:W-:Y:S02]  /*00a0*/  UIADD3 UR5, UPT, UPT, UR5, UR6, URZ ;  /* 0x0000000605057290 */ /* 0x000fe4000fffe0ff */
[----:B------:R-:W-:Y:S02]  /*00b0*/  UIMAD.WIDE.U32 UR6, UR4, UR14, URZ ;  /* 0x0000000e040672a5 */ /* 0x000fe4000f8e00ff */
[----:B------:R-:W-:-:S04]  /*00c0*/  UIMAD UR5, UR5, UR14, URZ ;  /* 0x0000000e050572a4 */ /* 0x000fc8000f8e02ff */
[----:B------:R-:W-:-:S04]  /*00d0*/  UIMAD UR4, UR4, UR15, UR5 ;  /* 0x0000000f040472a4 */ /* 0x000fc8000f8e0205 */
[----:B------:R-:W-:Y:S02]  /*00e0*/  UIADD3 UR4, UPT, UPT, UR7, UR4, URZ ;  /* 0x0000000407047290 */ /* 0x000fe4000fffe0ff */
[----:B0-----:R-:W-:Y:S02]  /*00f0*/  UIMAD.WIDE.U32 UR10, UR6, UR12, URZ ;  /* 0x0000000c060a72a5 */ /* 0x001fe4000f8e00ff */
[----:B------:R-:W-:Y:S01]  /*0100*/  UIMAD UR4, UR4, UR12, URZ ;  /* 0x0000000c040472a4 */ /* 0x000fe2000f8e02ff */
[----:B-1----:R-:W-:-:S03]  /*0110*/  IMAD R18, R18, UR8, R19 ;  /* 0x0000000812127c24 */ /* 0x002fc6000f8e0213 */
[----:B------:R-:W-:-:S04]  /*0120*/  UIMAD UR4, UR6, UR13, UR4 ;  /* 0x0000000d060472a4 */ /* 0x000fc8000f8e0204 */
[----:B------:R-:W-:Y:S01]  /*0130*/  UIADD3 UR4, UPT, UPT, UR11, UR4, URZ ;  /* 0x000000040b047290 */ /* 0x000fe2000fffe0ff */
[----:B------:R-:W-:-:S05]  /*0140*/  ISETP.LT.U32.AND P0, PT, R18, UR10, PT ;  /* 0x0000000a12007c0c */ /* 0x000fca000bf01070 */
[----:B------:R-:W-:-:S05]  /*0150*/  IMAD.U32 R0, RZ, RZ, UR4 ;  /* 0x00000004ff007e24 */ /* 0x000fca000f8e00ff */
[----:B------:R-:W-:-:S13]  /*0160*/  ISETP.GT.U32.AND.EX P0, PT, R0, RZ, PT, P0 ;  /* 0x000000ff0000720c */ /* 0x000fda0003f04100 */
[----:B------:R-:W-:Y:S05]  /*0170*/  @!P0 EXIT ;  /* 0x000000000000894d */ /* 0x000fea0003800000 */
[----:B------:R-:W-:-:S09]  /*0180*/  UISETP.NE.U32.AND UP0, UPT, UR13, URZ, UPT ;  /* 0x000000ff0d00728c */ /* 0x000fd2000bf05070 */
[----:B------:R-:W-:Y:S05]  /*0190*/  BRA.U UP0, `(.L_x_0) ;  /* 0x00000001005c7547 */ /* 0x000fea000b800000 */
[----:B------:R-:W0:Y:S01]  /*01a0*/  I2F.U32.RP R0, UR12 ;  /* 0x0000000c00007d06 */ /* 0x000e220008209000 */
[----:B------:R-:W-:Y:S01]  /*01b0*/  ISETP.NE.U32.AND P2, PT, RZ, UR12, PT ;  /* 0x0000000cff007c0c */ /* 0x000fe2000bf45070 */
[----:B------:R-:W-:Y:S02]  /*01c0*/  IMAD.MOV.U32 R9, RZ, RZ, RZ ;  /* 0x000000ffff097224 */ /* 0x000fe400078e00ff */
[----:B------:R-:W-:-:S04]  /*01d0*/  IMAD.MOV.U32 R7, RZ, RZ, RZ ;  /* 0x000000ffff077224 */ /* 0x000fc800078e00ff */
[----:B0-----:R-:W0:Y:S02]  /*01e0*/  MUFU.RCP R0, R0 ;  /* 0x0000000000007308 */ /* 0x001e240000001000 */
[----:B0-----:R-:W-:-:S06]  /*01f0*/  VIADD R2, R0, 0xffffffe ;  /* 0x0ffffffe00027836 */ /* 0x001fcc0000000000 */
[----:B------:R0:W1:Y:S02]  /*0200*/  F2I.FTZ.U32.TRUNC.NTZ R3, R2 ;  /* 0x0000000200037305 */ /* 0x000064000021f000 */
[----:B0-----:R-:W-:Y:S01]  /*0210*/  IMAD.MOV.U32 R2, RZ, RZ, RZ ;  /* 0x000000ffff027224 */ /* 0x001fe200078e00ff */
[----:B-1----:R-:W-:-:S05]  /*0220*/  IADD3 R5, PT, PT, RZ, -R3, RZ ;  /* 0x80000003ff057210 */ /* 0x002fca0007ffe0ff */
[----:B------:R-:W-:-:S04]  /*0230*/  IMAD R5, R5, UR12, RZ ;  /* 0x0000000c05057c24 */ /* 0x000fc8000f8e02ff */
[----:B------:R-:W-:-:S06]  /*0240*/  IMAD.HI.U32 R3, R3, R5, R2 ;  /* 0x0000000503037227 */ /* 0x000fcc00078e0002 */
[----:B------:R-:W-:-:S04]  /*0250*/  IMAD.HI.U32 R6, R3, R18, RZ ;  /* 0x0000001203067227 */ /* 0x000fc800078e00ff */
[----:B------:R-:W-:-:S04]  /*0260*/  IMAD.MOV R3, RZ, RZ, -R6 ;  /* 0x000000ffff037224 */ /* 0x000fc800078e0a06 */
[----:B------:R-:W-:-:S05]  /*0270*/  IMAD R3, R3, UR12, R18 ;  /* 0x0000000c03037c24 */ /* 0x000fca000f8e0212 */
[----:B------:R-:W-:-:S13]  /*0280*/  ISETP.GE.U32.AND P0, PT, R3, UR12, PT ;  /* 0x0000000c03007c0c */ /* 0x000fda000bf06070 */
[----:B------:R-:W-:Y:S01]  /*0290*/  @P0 IADD3 R3, PT, PT, R3, -UR12, RZ ;  /* 0x8000000c03030c10 */ /* 0x000fe2000fffe0ff */
[----:B------:R-:W-:-:S03]  /*02a0*/  @P0 VIADD R6, R6, 0x1 ;  /* 0x0000000106060836 */ /* 0x000fc60000000000 */
[----:B------:R-:W-:-:S13]  /*02b0*/  ISETP.GE.U32.AND P1, PT, R3, UR12, PT ;  /* 0x0000000c03007c0c */ /* 0x000fda000bf26070 */
[----:B------:R-:W-:Y:S01]  /*02c0*/  @P1 VIADD R6, R6, 0x1 ;  /* 0x0000000106061836 */ /* 0x000fe20000000000 */
[----:B------:R-:W-:-:S04]  /*02d0*/  @!P2 LOP3.LUT R6, RZ, UR12, RZ, 0x33, !PT ;  /* 0x0000000cff06ac12 */ /* 0x000fc8000f8e33ff */
[----:B------:R-:W-:-:S05]  /*02e0*/  IADD3 R3, PT, PT, -R6, RZ, RZ ;  /* 0x000000ff06037210 */ /* 0x000fca0007ffe1ff */
[----:B------:R-:W-:Y:S01]  /*02f0*/  IMAD R20, R3, UR12, R18 ;  /* 0x0000000c03147c24 */ /* 0x000fe2000f8e0212 */
[----:B------:R-:W-:Y:S06]  /*0300*/  BRA `(.L_x_1) ;  /* 0x0000000000447947 */ /* 0x000fec0003800000 */
.L_x_0:
[----:B------:R-:W0:Y:S01]  /*0310*/  LDCU.64 UR4, c[0x0][0x3b8] ;  /* 0x00007700ff0477ac */ /* 0x000e220008000a00 */
[----:B------:R-:W-:Y:S01]  /*0320*/  HFMA2 R13, -RZ, RZ, 0, 0 ;  /* 0x00000000ff0d7431 */ /* 0x000fe200000001ff */
[----:B------:R-:W-:Y:S02]  /*0330*/  MOV R12, R18 ;  /* 0x00000012000c7202 */ /* 0x000fe40000000f00 */
[----:B------:R-:W-:Y:S01]  /*0340*/  MOV R4, 0x380 ;  /* 0x0000038000047802 */ /* 0x000fe20000000f00 */
[----:B0-----:R-:W-:Y:S02]  /*0350*/  IMAD.U32 R10, RZ, RZ, UR4 ;  /* 0x00000004ff0a7e24 */ /* 0x001fe4000f8e00ff */
[----:B------:R-:W-:-:S07]  /*0360*/  IMAD.U32 R11, RZ, RZ, UR5 ;  /* 0x00000005ff0b7e24 */ /* 0x000fce000f8e00ff */
[----:B------:R-:W-:Y:S05]  /*0370*/  CALL.REL.NOINC `($__internal_0_$__cuda_sm20_div_u64) ;  /* 0x0000002800947944 */ /* 0x000fea0003c00000 */
[----:B------:R-:W0:Y:S01]  /*0380*/  LDCU.64 UR4, c[0x0][0x3b8] ;  /* 0x00007700ff0477ac */ /* 0x000e220008000a00 */
[----:B------:R-:W-:Y:S01]  /*0390*/  IADD3 R9, P0, PT, RZ, -R30, RZ ;  /* 0x8000001eff097210 */ /* 0x000fe20007f1e0ff */
[----:B------:R-:W-:Y:S02]  /*03a0*/  IMAD.MOV.U32 R19, RZ, RZ, RZ ;  /* 0x000000ffff137224 */ /* 0x000fe400078e00ff */
[----:B------:R-:W-:Y:S02]  /*03b0*/  IMAD.MOV.U32 R6, RZ, RZ, R30 ;  /* 0x000000ffff067224 */ /* 0x000fe400078e001e */
[--C-:B------:R-:W-:Y:S02]  /*03c0*/  IMAD.X R0, RZ, RZ, ~R31.reuse, P0 ;  /* 0x000000ffff007224 */ /* 0x100fe400000e0e1f */
[----:B------:R-:W-:Y:S02]  /*03d0*/  IMAD.MOV.U32 R7, RZ, RZ, R31 ;  /* 0x000000ffff077224 */ /* 0x000fe400078e001f */
[----:B0-----:R-:W-:-:S02]  /*03e0*/  IMAD R0, R0, UR4, RZ ;  /* 0x0000000400007c24 */ /* 0x001fc4000f8e02ff */
[----:B------:R-:W-:-:S04]  /*03f0*/  IMAD.WIDE.U32 R20, R9, UR4, R18 ;  /* 0x0000000409147c25 */ /* 0x000fc8000f8e0012 */
[----:B------:R-:W-:-:S05]  /*0400*/  IMAD R9, R9, UR5, R0 ;  /* 0x0000000509097c24 */ /* 0x000fca000f8e0200 */
[----:B------:R-:W-:-:S07]  /*0410*/  IADD3 R9, PT, PT, R21, R9, RZ ;  /* 0x0000000915097210 */ /* 0x000fce0007ffe0ff */
.L_x_1:
[----:B------:R-:W0:Y:S02]  /*0420*/  LDCU UR4, c[0x0][0x3ac] ;  /* 0x00007580ff0477ac */ /* 0x000e240008000800 */
[----:B0-----:R-:W-:-:S09]  /*0430*/  UISETP.NE.U32.AND UP0, UPT, UR4, URZ, UPT ;  /* 0x000000ff0400728c */ /* 0x001fd2000bf05070 */
[----:B------:R-:W-:Y:S05]  /*0440*/  BRA.U UP0, `(.L_x_2) ;  /* 0x0000000100607547 */ /* 0x000fea000b800000 */
[----:B------:R-:W0:Y:S01]  /*0450*/  LDCU UR4, c[0x0][0x3a8] ;  /* 0x00007500ff0477ac */ /* 0x000e220008000800 */
[----:B------:R-:W-:Y:S01]  /*0460*/  IMAD.MOV.U32 R8, RZ, RZ, RZ ;  /* 0x000000ffff087224 */ /* 0x000fe200078e00ff */
[----:B0-----:R-:W0:Y:S01]  /*0470*/  I2F.U32.RP R0, UR4 ;  /* 0x0000000400007d06 */ /* 0x001e220008209000 */
[----:B------:R-:W-:-:S07]  /*0480*/  ISETP.NE.U32.AND P2, PT, RZ, UR4, PT ;  /* 0x00000004ff007c0c */ /* 0x000fce000bf45070 */
[----:B0-----:R-:W0:Y:S02]  /*0490*/  MUFU.RCP R0, R0 ;  /* 0x0000000000007308 */ /* 0x001e240000001000 */
[----:B0-----:R-:W-:-:S06]  /*04a0*/  IADD3 R2, PT, PT, R0, 0xffffffe, RZ ;  /* 0x0ffffffe00027810 */ /* 0x001fcc0007ffe0ff */
[----:B------:R0:W1:Y:S02]  /*04b0*/  F2I.FTZ.U32.TRUNC.NTZ R3, R2 ;  /* 0x0000000200037305 */ /* 0x000064000021f000 */
[----:B0-----:R-:W-:Y:S02]  /*04c0*/  IMAD.MOV.U32 R2, RZ, RZ, RZ ;  /* 0x000000ffff027224 */ /* 0x001fe400078e00ff */
[----:B-1----:R-:W-:-:S04]  /*04d0*/  IMAD.MOV R5, RZ, RZ, -R3 ;  /* 0x000000ffff057224 */ /* 0x002fc800078e0a03 */
[----:B------:R-:W-:-:S04]  /*04e0*/  IMAD R5, R5, UR4, RZ ;  /* 0x0000000405057c24 */ /* 0x000fc8000f8e02ff */
[----:B------:R-:W-:-:S06]  /*04f0*/  IMAD.HI.U32 R3, R3, R5, R2 ;  /* 0x0000000503037227 */ /* 0x000fcc00078e0002 */
[----:B------:R-:W-:-:S05]  /*0500*/  IMAD.HI.U32 R2, R3, R6, RZ ;  /* 0x0000000603027227 */ /* 0x000fca00078e00ff */
[----:B------:R-:W-:-:S05]  /*0510*/  IADD3 R3, PT, PT, -R2, RZ, RZ ;  /* 0x000000ff02037210 */ /* 0x000fca0007ffe1ff */
[----:B------:R-:W-:-:S05]  /*0520*/  IMAD R3, R3, UR4, R6 ;  /* 0x0000000403037c24 */ /* 0x000fca000f8e0206 */
[----:B------:R-:W-:-:S13]  /*0530*/  ISETP.GE.U32.AND P0, PT, R3, UR4, PT ;  /* 0x0000000403007c0c */ /* 0x000fda000bf06070 */
[----:B------:R-:W-:Y:S02]  /*0540*/  @P0 VIADD R3, R3, -UR4 ;  /* 0x8000000403030c36 */ /* 0x000fe40008000000 */
[----:B------:R-:W-:-:S03]  /*0550*/  @P0 VIADD R2, R2, 0x1 ;  /* 0x0000000102020836 */ /* 0x000fc60000000000 */
[----:B------:R-:W-:-:S13]  /*0560*/  ISETP.GE.U32.AND P1, PT, R3, UR4, PT ;  /* 0x0000000403007c0c */ /* 0x000fda000bf26070 */
[----:B------:R-:W-:Y:S02]  /*0570*/  @P1 IADD3 R2, PT, PT, R2, 0x1, RZ ;  /* 0x0000000102021810 */ /* 0x000fe40007ffe0ff */
[----:B------:R-:W-:-:S05]  /*0580*/  @!P2 LOP3.LUT R2, RZ, UR4, RZ, 0x33, !PT ;  /* 0x00000004ff02ac12 */ /* 0x000fca000f8e33ff */
[----:B------:R-:W-:-:S04]  /*0590*/  IMAD.MOV R3, RZ, RZ, -R2 ;  /* 0x000000ffff037224 */ /* 0x000fc800078e0a02 */
[----:B------:R-:W-:Y:S01]  /*05a0*/  IMAD R6, R3, UR4, R6 ;  /* 0x0000000403067c24 */ /* 0x000fe2000f8e0206 */
[----:B------:R-:W-:Y:S01]  /*05b0*/  MOV R3, RZ ;  /* 0x000000ff00037202 */ /* 0x000fe20000000f00 */
[----:B------:R-:W-:Y:S06]  /*05c0*/  BRA `(.L_x_3) ;  /* 0x0000000000407947 */ /* 0x000fec0003800000 */
.L_x_2:
[----:B------:R-:W0:Y:S01]  /*05d0*/  LDCU.64 UR4, c[0x0][0x3a8] ;  /* 0x00007500ff0477ac */ /* 0x000e220008000a00 */
[----:B------:R-:W-:Y:S01]  /*05e0*/  IMAD.MOV.U32 R12, RZ, RZ, R6 ;  /* 0x000000ffff0c7224 */ /* 0x000fe200078e0006 */
[----:B------:R-:W-:Y:S01]  /*05f0*/  MOV R4, 0x640 ;  /* 0x0000064000047802 */ /* 0x000fe20000000f00 */
[----:B------:R-:W-:Y:S02]  /*0600*/  IMAD.MOV.U32 R13, RZ, RZ, R7 ;  /* 0x000000ffff0d7224 */ /* 0x000fe400078e0007 */
[----:B0-----:R-:W-:Y:S01]  /*0610*/  IMAD.U32 R10, RZ, RZ, UR4 ;  /* 0x00000004ff0a7e24 */ /* 0x001fe2000f8e00ff */
[----:B------:R-:W-:-:S07]  /*0620*/  MOV R11, UR5 ;  /* 0x00000005000b7c02 */ /* 0x000fce0008000f00 */
[----:B------:R-:W-:Y:S05]  /*0630*/  CALL.REL.NOINC `($__internal_0_$__cuda_sm20_div_u64) ;  /* 0x0000002400e47944 */ /* 0x000fea0003c00000 */
[----:B------:R-:W0:Y:S01]  /*0640*/  LDCU.64 UR4, c[0x0][0x3a8] ;  /* 0x00007500ff0477ac */ /* 0x000e220008000a00 */
[----:B------:R-:W-:Y:S01]  /*0650*/  IADD3 R3, P0, PT, RZ, -R30, RZ ;  /* 0x8000001eff037210 */ /* 0x000fe20007f1e0ff */
[----:B------:R-:W-:-:S04]  /*0660*/  IMAD.MOV.U32 R2, RZ, RZ, R30 ;  /* 0x000000ffff027224 */ /* 0x000fc800078e001e */
[----:B------:R-:W-:-:S04]  /*0670*/  IMAD.X R0, RZ, RZ, ~R31, P0 ;  /* 0x000000ffff007224 */ /* 0x000fc800000e0e1f */
[----:B0-----:R-:W-:Y:S02]  /*0680*/  IMAD R0, R0, UR4, RZ ;  /* 0x0000000400007c24 */ /* 0x001fe4000f8e02ff */
[----:B------:R-:W-:-:S04]  /*0690*/  IMAD.WIDE.U32 R6, R3, UR4, R6 ;  /* 0x0000000403067c25 */ /* 0x000fc8000f8e0006 */
[----:B------:R-:W-:-:S05]  /*06a0*/  IMAD R3, R3, UR5, R0 ;  /* 0x0000000503037c24 */ /* 0x000fca000f8e0200 */
[----:B------:R-:W-:Y:S01]  /*06b0*/  IADD3 R8, PT, PT, R7, R3, RZ ;  /* 0x0000000307087210 */ /* 0x000fe20007ffe0ff */
[----:B------:R-:W-:-:S07]  /*06c0*/  IMAD.MOV.U32 R3, RZ, RZ, R31 ;  /* 0x000000ffff037224 */ /* 0x000fce00078e001f */
.L_x_3:
[----:B------:R-:W0:Y:S02]  /*06d0*/  LDCU UR4, c[0x0][0x3a4] ;  /* 0x00007480ff0477ac */ /* 0x000e240008000800 */
[----:B0-----:R-:W-:-:S09]  /*06e0*/  UISETP.NE.U32.AND UP0, UPT, UR4, URZ, UPT ;  /* 0x000000ff0400728c */ /* 0x001fd2000bf05070 */
[----:B------:R-:W-:Y:S05]  /*06f0*/  BRA.U UP0, `(.L_x_4) ;  /* 0x0000000100607547 */ /* 0x000fea000b800000 */
[----:B------:R-:W0:Y:S01]  /*0700*/  LDCU UR4, c[0x0][0x3a0] ;  /* 0x00007400ff0477ac */ /* 0x000e220008000800 */
[----:B------:R-:W-:Y:S01]  /*0710*/  HFMA2 R31, -RZ, RZ, 0, 0 ;  /* 0x00000000ff1f7431 */ /* 0x000fe200000001ff */
[----:B0-----:R-:W0:Y:S01]  /*0720*/  I2F.U32.RP R0, UR4 ;  /* 0x0000000400007d06 */ /* 0x001e220008209000 */
[----:B------:R-:W-:-:S07]  /*0730*/  ISETP.NE.U32.AND P2, PT, RZ, UR4, PT ;  /* 0x00000004ff007c0c */ /* 0x000fce000bf45070 */
[----:B0-----:R-:W0:Y:S02]  /*0740*/  MUFU.RCP R0, R0 ;  /* 0x0000000000007308 */ /* 0x001e240000001000 */
[----:B0-----:R-:W-:Y:S01]  /*0750*/  IADD3 R4, PT, PT, R0, 0xffffffe, RZ ;  /* 0x0ffffffe00047810 */ /* 0x001fe20007ffe0ff */
[----:B------:R-:W-:-:S05]  /*0760*/  IMAD.MOV.U32 R0, RZ, RZ, RZ ;  /* 0x000000ffff007224 */ /* 0x000fca00078e00ff */
        /* <DEDUP_REMOVED lines=16> */
[----:B------:R-:W-:Y:S06]  /*0870*/  BRA `(.L_x_5) ;  /* 0x0000000000387947 */ /* 0x000fec0003800000 */
.L_x_4:
        /* <DEDUP_REMOVED lines=8> */
[----:B------:R-:W-:-:S05]  /*0900*/  IADD3 R5, P0, PT, RZ, -R30, RZ ;  /* 0x8000001eff057210 */ /* 0x000fca0007f1e0ff */
[----:B------:R-:W-:-:S04]  /*0910*/  IMAD.X R0, RZ, RZ, ~R31, P0 ;  /* 0x000000ffff007224 */ /* 0x000fc800000e0e1f */
[----:B0-----:R-:W-:Y:S02]  /*0920*/  IMAD R0, R0, UR4, RZ ;  /* 0x0000000400007c24 */ /* 0x001fe4000f8e02ff */
[----:B------:R-:W-:-:S04]  /*0930*/  IMAD.WIDE.U32 R2, R5, UR4, R2 ;  /* 0x0000000405027c25 */ /* 0x000fc8000f8e0002 */
[----:B------:R-:W-:-:S05]  /*0940*/  IMAD R5, R5, UR5, R0 ;  /* 0x0000000505057c24 */ /* 0x000fca000f8e0200 */
[----:B------:R-:W-:-:S07]  /*0950*/  IADD3 R0, PT, PT, R3, R5, RZ ;  /* 0x0000000503007210 */ /* 0x000fce0007ffe0ff */
.L_x_5:
[----:B------:R-:W0:Y:S01]  /*0960*/  LDCU UR4, c[0x0][0x39c] ;  /* 0x00007380ff0477ac */ /* 0x000e220008000800 */
[----:B------:R-:W1:Y:S01]  /*0970*/  LDCU.64 UR10, c[0x0][0x358] ;  /* 0x00006b00ff0a77ac */ /* 0x000e620008000a00 */
[----:B0-----:R-:W-:-:S09]  /*0980*/  UISETP.NE.U32.AND UP0, UPT, UR4, URZ, UPT ;  /* 0x000000ff0400728c */ /* 0x001fd2000bf05070 */
[----:B-1----:R-:W-:Y:S05]  /*0990*/  BRA.U UP0, `(.L_x_6) ;  /* 0x0000000100507547 */ /* 0x002fea000b800000 */
[----:B------:R-:W0:Y:S01]  /*09a0*/  LDCU UR4, c[0x0][0x398] ;  /* 0x00007300ff0477ac */ /* 0x000e220008000800 */
[----:B------:R-:W-:Y:S01]  /*09b0*/  IMAD.MOV.U32 R17, RZ, RZ, RZ ;  /* 0x000000ffff117224 */ /* 0x000fe200078e00ff */
[----:B0-----:R-:W0:Y:S01]  /*09c0*/  I2F.U32.RP R3, UR4 ;  /* 0x0000000400037d06 */ /* 0x001e220008209000 */
[----:B------:R-:W-:-:S07]  /*09d0*/  ISETP.NE.U32.AND P1, PT, RZ, UR4, PT ;  /* 0x00000004ff007c0c */ /* 0x000fce000bf25070 */
[----:B0-----:R-:W0:Y:S02]  /*09e0*/  MUFU.RCP R3, R3 ;  /* 0x0000000300037308 */ /* 0x001e240000001000 */
[----:B0-----:R-:W-:-:S06]  /*09f0*/  VIADD R4, R3, 0xffffffe ;  /* 0x0ffffffe03047836 */ /* 0x001fcc0000000000 */
[----:B------:R0:W1:Y:S02]  /*0a00*/  F2I.FTZ.U32.TRUNC.NTZ R5, R4 ;  /* 0x0000000400057305 */ /* 0x000064000021f000 */
[----:B0-----:R-:W-:Y:S01]  /*0a10*/  MOV R4, RZ ;  /* 0x000000ff00047202 */ /* 0x001fe20000000f00 */
[----:B-1----:R-:W-:-:S04]  /*0a20*/  IMAD.MOV R7, RZ, RZ, -R5 ;  /* 0x000000ffff077224 */ /* 0x002fc800078e0a05 */
[----:B------:R-:W-:-:S04]  /*0a30*/  IMAD R7, R7, UR4, RZ ;  /* 0x0000000407077c24 */ /* 0x000fc8000f8e02ff */
[----:B------:R-:W-:-:S06]  /*0a40*/  IMAD.HI.U32 R5, R5, R7, R4 ;  /* 0x0000000705057227 */ /* 0x000fcc00078e0004 */
[----:B------:R-:W-:-:S04]  /*0a50*/  IMAD.HI.U32 R5, R5, R30, RZ ;  /* 0x0000001e05057227 */ /* 0x000fc800078e00ff */
[----:B------:R-:W-:-:S04]  /*0a60*/  IMAD.MOV R5, RZ, RZ, -R5 ;  /* 0x000000ffff057224 */ /* 0x000fc800078e0a05 */
[----:B------:R-:W-:-:S05]  /*0a70*/  IMAD R16, R5, UR4, R30 ;  /* 0x0000000405107c24 */ /* 0x000fca000f8e021e */
[----:B------:R-:W-:-:S13]  /*0a80*/  ISETP.GE.U32.AND P0, PT, R16, UR4, PT ;  /* 0x0000000410007c0c */ /* 0x000fda000bf06070 */
[----:B------:R-:W-:-:S05]  /*0a90*/  @P0 VIADD R16, R16, -UR4 ;  /* 0x8000000410100c36 */ /* 0x000fca0008000000 */
[----:B------:R-:W-:-:S13]  /*0aa0*/  ISETP.GE.U32.AND P0, PT, R16, UR4, PT ;  /* 0x0000000410007c0c */ /* 0x000fda000bf06070 */
[----:B------:R-:W-:Y:S02]  /*0ab0*/  @P0 IADD3 R16, PT, PT, R16, -UR4, RZ ;  /* 0x8000000410100c10 */ /* 0x000fe4000fffe0ff */
[----:B------:R-:W-:Y:S01]  /*0ac0*/  @!P1 LOP3.LUT R16, RZ, UR4, RZ, 0x33, !PT ;  /* 0x00000004ff109c12 */ /* 0x000fe2000f8e33ff */
[----:B------:R-:W-:Y:S06]  /*0ad0*/  BRA `(.L_x_7) ;  /* 0x0000000000247947 */ /* 0x000fec0003800000 */
.L_x_6:
[----:B------:R-:W0:Y:S01]  /*0ae0*/  LDCU.64 UR4, c[0x0][0x398] ;  /* 0x00007300ff0477ac */ /* 0x000e220008000a00 */
[----:B------:R-:W-:Y:S01]  /*0af0*/  IMAD.MOV.U32 R12, RZ, RZ, R30 ;  /* 0x000000ffff0c7224 */ /* 0x000fe200078e001e */
[----:B------:R-:W-:Y:S02]  /*0b00*/  MOV R13, R31 ;  /* 0x0000001f000d7202 */ /* 0x000fe40000000f00 */
[----:B------:R-:W-:Y:S01]  /*0b10*/  MOV R4, 0xb50 ;  /* 0x00000b5000047802 */ /* 0x000fe20000000f00 */
[----:B0-----:R-:W-:Y:S02]  /*0b20*/  IMAD.U32 R10, RZ, RZ, UR4 ;  /* 0x00000004ff0a7e24 */ /* 0x001fe4000f8e00ff */
[----:B------:R-:W-:-:S07]  /*0b30*/  IMAD.U32 R11, RZ, RZ, UR5 ;  /* 0x00000005ff0b7e24 */ /* 0x000fce000f8e00ff */
[----:B------:R-:W-:Y:S05]  /*0b40*/  CALL.REL.NOINC `($__internal_1_$__cuda_sm20_rem_u64) ;  /* 0x0000002400b07944 */ /* 0x000fea0003c00000 */
[----:B------:R-:W-:Y:S01]  /*0b50*/  MOV R16, R10 ;  /* 0x0000000a00107202 */ /* 0x000fe20000000f00 */
[----:B------:R-:W-:-:S07]  /*0b60*/  IMAD.MOV.U32 R17, RZ, RZ, R11 ;  /* 0x000000ffff117224 */ /* 0x000fce00078e000b */
.L_x_7:
[----:B------:R-:W0:Y:S01]  /*0b70*/  LDCU.64 UR8, c[0x0][0x380] ;  /* 0x00007000ff0877ac */ /* 0x000e220008000a00 */
[----:B------:R-:W-:Y:S01]  /*0b80*/  IMAD.MOV.U32 R3, RZ, RZ, RZ ;  /* 0x000000ffff037224 */ /* 0x000fe200078e00ff */
[----:B------:R-:W1:Y:S01]  /*0b90*/  LDCU.64 UR4, c[0x0][0x3d8] ;  /* 0x00007b00ff0477ac */ /* 0x000e620008000a00 */
[----:B0-----:R-:W-:-:S04]  /*0ba0*/  UISETP.NE.U32.AND UP0, UPT, UR8, URZ, UPT ;  /* 0x000000ff0800728c */ /* 0x001fc8000bf05070 */
[----:B------:R-:W-:Y:S01]  /*0bb0*/  UISETP.NE.AND.EX UP0, UPT, UR9, URZ, UPT, UP0 ;  /* 0x000000ff0900728c */ /* 0x000fe2000bf05300 */
[----:B-1----:R-:W-:-:S04]  /*0bc0*/  LEA R4, P0, R18, UR4, 0x2 ;  /* 0x0000000412047c11 */ /* 0x002fc8000f8010ff */
[----:B------:R-:W-:-:S04]  /*0bd0*/  LEA.HI.X R5, R18, UR5, RZ, 0x2, P0 ;  /* 0x0000000512057c11 */ /* 0x000fc800080f14ff */
[----:B------:R-:W-:Y:S05]  /*0be0*/  BRA.U !UP0, `(.L_x_8) ;  /* 0x00000021085c7547 */ /* 0x000fea000b800000 */
[----:B------:R0:W5:Y:S01]  /*0bf0*/  LDG.E R5, desc[UR10][R4.64] ;  /* 0x0000000a04057981 */ /* 0x000162000c1e1900 */
[----:B------:R-:W1:Y:S01]  /*0c00*/  LDCU.64 UR4, c[0x0][0x390] ;  /* 0x00007200ff0477ac */ /* 0x000e620008000a00 */
[----:B------:R-:W-:Y:S01]  /*0c10*/  HFMA2 R3, -RZ, RZ, 0, 0 ;  /* 0x00000000ff037431 */ /* 0x000fe200000001ff */
[----:B------:R-:W-:Y:S01]  /*0c20*/  ULOP3.LUT UR8, UR8, 0xfffffffe, URZ, 0xc0, !UPT ;  /* 0xfffffffe08087892 */ /* 0x000fe2000f8ec0ff */
[----:B------:R-:W-:Y:S01]  /*0c30*/  UMOV UR6, URZ ;  /* 0x000000ff00067c82 */ /* 0x000fe20008000000 */
[----:B------:R-:W-:Y:S01]  /*0c40*/  UMOV UR7, URZ ;  /* 0x000000ff00077c82 */ /* 0x000fe20008000000 */
[----:B-1----:R-:W-:Y:S02]  /*0c50*/  IADD3 R6, P0, PT, R6, UR4, RZ ;  /* 0x0000000406067c10 */ /* 0x002fe4000ff1e0ff */
[----:B------:R-:W-:Y:S02]  /*0c60*/  IADD3 R7, P1, PT, R20, UR4, RZ ;  /* 0x0000000414077c10 */ /* 0x000fe4000ff3e0ff */
[----:B------:R-:W-:-:S02]  /*0c70*/  IADD3.X R8, PT, PT, R8, UR5, RZ, P0, !PT ;  /* 0x0000000508087c10 */ /* 0x000fc400087fe4ff */
[----:B0-----:R-:W-:-:S09]  /*0c80*/  IADD3.X R9, PT, PT, R9, UR5, RZ, P1, !PT ;  /* 0x0000000509097c10 */ /* 0x001fd20008ffe4ff */
.L_x_49:
[----:B------:R-:W0:Y:S01]  /*0c90*/  LDCU.64 UR4, c[0x0][0x380] ;  /* 0x00007000ff0477ac */ /* 0x000e220008000a00 */
[----:B------:R-:W-:-:S04]  /*0ca0*/  IADD3 R28, P0, PT, R6, -UR6, RZ ;  /* 0x80000006061c7c10 */ /* 0x000fc8000ff1e0ff */
[----:B------:R-:W-:Y:S01]  /*0cb0*/  IADD3.X R27, PT, PT, R8, ~UR7, RZ, P0, !PT ;  /* 0x80000007081b7c10 */ /* 0x000fe200087fe4ff */
[----:B0-----:R-:W-:-:S03]  /*0cc0*/  UISETP.NE.U32.AND UP0, UPT, UR4, 0x1, UPT ;  /* 0x000000010400788c */ /* 0x001fc6000bf05070 */
[----:B------:R-:W-:Y:S01]  /*0cd0*/  UMOV UR4, URZ ;  /* 0x000000ff00047c82 */ /* 0x000fe20008000000 */
[----:B------:R-:W-:-:S03]  /*0ce0*/  UISETP.NE.AND.EX UP0, UPT, UR5, URZ, UPT, UP0 ;  /* 0x000000ff0500728c */ /* 0x000fc6000bf05300 */
[----:B------:R-:W-:-:S06]  /*0cf0*/  UMOV UR5, URZ ;  /* 0x000000ff00057c82 */ /* 0x000fcc0008000000 */
[----:B------:R-:W-:Y:S05]  /*0d00*/  BRA.U !UP0, `(.L_x_9) ;  /* 0x0000001508087547 */ /* 0x000fea000b800000 */
[----:B------:R-:W0:Y:S01]  /*0d10*/  LDCU UR4, c[0x0][0x388] ;  /* 0x00007100ff0477ac */ /* 0x000e220008000800 */
[----:B------:R-:W1:Y:S01]  /*0d20*/  LDCU UR24, c[0x0][0x388] ;  /* 0x00007100ff1877ac */ /* 0x000e620008000800 */
[----:B------:R-:W2:Y:S01]  /*0d30*/  LDCU UR13, c[0x0][0x38c] ;  /* 0x00007180ff0d77ac */ /* 0x000ea20008000800 */
[----:B------:R-:W3:Y:S01]  /*0d40*/  LDCU UR25, c[0x0][0x384] ;  /* 0x00007080ff1977ac */ /* 0x000ee20008000800 */
[----:B------:R-:W4:Y:S01]  /*0d50*/  LDCU.64 UR14, c[0x0][0x3b0] ;  /* 0x00007600ff0e77ac */ /* 0x000f220008000a00 */
[----:B0-----:R-:W0:Y:S01]  /*0d60*/  I2F.U32.RP R4, UR4 ;  /* 0x0000000400047d06 */ /* 0x001e220008209000 */
[----:B------:R-:W-:Y:S01]  /*0d70*/  LOP3.LUT R25, RZ, UR4, RZ, 0x33, !PT ;  /* 0x00000004ff197c12 */ /* 0x000fe2000f8e33ff */
[----:B------:R-:W1:Y:S01]  /*0d80*/  LDCU.64 UR16, c[0x0][0x3c0] ;  /* 0x00007800ff1077ac */ /* 0x000e620008000a00 */
[----:B------:R-:W1:Y:S01]  /*0d90*/  LDCU.64 UR18, c[0x0][0x3e8] ;  /* 0x00007d00ff1277ac */ /* 0x000e620008000a00 */
[----:B------:R-:W1:Y:S01]  /*0da0*/  LDCU.64 UR20, c[0x0][0x3f0] ;  /* 0x00007e00ff1477ac */ /* 0x000e620008000a00 */
[----:B------:R-:W-:-:S03]  /*0db0*/  UMOV UR5, URZ ;  /* 0x000000ff00057c82 */ /* 0x000fc60008000000 */
[----:B0-----:R-:W0:Y:S02]  /*0dc0*/  MUFU.RCP R4, R4 ;  /* 0x0000000400047308 */ /* 0x001e240000001000 */
[----:B0-----:R-:W-:-:S06]  /*0dd0*/  VIADD R10, R4, 0xffffffe ;  /* 0x0ffffffe040a7836 */ /* 0x001fcc0000000000 */
[----:B------:R0:W2:Y:S02]  /*0de0*/  F2I.FTZ.U32.TRUNC.NTZ R11, R10 ;  /* 0x0000000a000b7305 */ /* 0x0000a4000021f000 */
[----:B0-----:R-:W-:Y:S02]  /*0df0*/  HFMA2 R10, -RZ, RZ, 0, 0 ;  /* 0x00000000ff0a7431 */ /* 0x001fe400000001ff */
[----:B--2---:R-:W-:-:S04]  /*0e00*/  IMAD.MOV R13, RZ, RZ, -R11 ;  /* 0x000000ffff0d7224 */ /* 0x004fc800078e0a0b */
[----:B------:R-:W-:-:S04]  /*0e10*/  IMAD R13, R13, UR4, RZ ;  /* 0x000000040d0d7c24 */ /* 0x000fc8000f8e02ff */
[----:B------:R-:W-:-:S06]  /*0e20*/  IMAD.HI.U32 R11, R11, R13, R10 ;  /* 0x0000000d0b0b7227 */ /* 0x000fcc00078e000a */
[----:B------:R-:W-:-:S04]  /*0e30*/  IMAD.HI.U32 R11, R11, R28, RZ ;  /* 0x0000001c0b0b7227 */ /* 0x000fc800078e00ff */
[----:B------:R-:W-:-:S04]  /*0e40*/  IMAD.MOV R13, RZ, RZ, -R11 ;  /* 0x000000ffff0d7224 */ /* 0x000fc800078e0a0b */
[----:B------:R-:W-:-:S05]  /*0e50*/  IMAD R26, R13, UR4, R28 ;  /* 0x000000040d1a7c24 */ /* 0x000fca000f8e021c */
[----:B------:R-:W-:-:S13]  /*0e60*/  ISETP.GE.U32.AND P0, PT, R26, UR4, PT ;  /* 0x000000041a007c0c */ /* 0x000fda000bf06070 */
[----:B------:R-:W-:Y:S01]  /*0e70*/  @P0 VIADD R26, R26, -UR4 ;  /* 0x800000041a1a0c36 */ /* 0x000fe20008000000 */
[----:B------:R-:W-:Y:S02]  /*0e80*/  @P0 IADD3 R11, PT, PT, R11, 0x1, RZ ;  /* 0x000000010b0b0810 */ /* 0x000fe40007ffe0ff */
[----:B------:R-:W-:Y:S02]  /*0e90*/  ISETP.NE.U32.AND P0, PT, RZ, UR4, PT ;  /* 0x00000004ff007c0c */ /* 0x000fe4000bf05070 */
[----:B------:R-:W-:-:S13]  /*0ea0*/  ISETP.GE.U32.AND P1, PT, R26, UR4, PT ;  /* 0x000000041a007c0c */ /* 0x000fda000bf26070 */
[----:B------:R-:W-:Y:S01]  /*0eb0*/  @P1 VIADD R26, R26, -UR4 ;  /* 0x800000041a1a1c36 */ /* 0x000fe20008000000 */
[----:B------:R-:W-:Y:S01]  /*0ec0*/  UMOV UR4, URZ ;  /* 0x000000ff00047c82 */ /* 0x000fe20008000000 */
[----:B------:R-:W-:-:S03]  /*0ed0*/  @P1 VIADD R11, R11, 0x1 ;  /* 0x000000010b0b1836 */ /* 0x000fc60000000000 */
[C---:B------:R-:W-:Y:S02]  /*0ee0*/  SEL R26, R25.reuse, R26, !P0 ;  /* 0x0000001a191a7207 */ /* 0x040fe40004000000 */
[----:B-1-34-:R-:W-:-:S07]  /*0ef0*/  SEL R25, R25, R11, !P0 ;  /* 0x0000000b19197207 */ /* 0x01afce0004000000 */
.L_x_34:
[----:B------:R-:W-:Y:S01]  /*0f00*/  ISETP.GE.U32.AND P3, PT, R6, UR6, PT ;  /* 0x0000000606007c0c */ /* 0x000fe2000bf66070 */
[----:B------:R-:W-:Y:S03]  /*0f10*/  BSSY.RECONVERGENT B0, `(.L_x_10) ;  /* 0x000008b000007945 */ /* 0x000fe60003800200 */
[----:B------:R-:W-:-:S13]  /*0f20*/  ISETP.GE.U32.AND.EX P3, PT, R8, UR7, PT, P3 ;  /* 0x0000000708007c0c */ /* 0x000fda000bf66130 */
[----:B------:R-:W-:Y:S05]  /*0f30*/  @!P3 BRA `(.L_x_11) ;  /* 0x000000080020b947 */ /* 0x000fea0003800000 */
[----:B------:R-:W-:Y:S01]  /*0f40*/  LOP3.LUT R4, R27, UR13, RZ, 0xfc, !PT ;  /* 0x0000000d1b047c12 */ /* 0x000fe2000f8efcff */
[----:B------:R-:W-:Y:S03]  /*0f50*/  BSSY.RECONVERGENT B1, `(.L_x_12) ;  /* 0x000000e000017945 */ /* 0x000fe60003800200 */
[----:B------:R-:W-:-:S13]  /*0f60*/  ISETP.NE.U32.AND P4, PT, R4, RZ, PT ;  /* 0x000000ff0400720c */ /* 0x000fda0003f85070 */
[----:B------:R-:W-:-:S04]  /*0f70*/  @!P4 ISETP.NE.U32.AND P0, PT, R26, RZ, PT ;  /* 0x000000ff1a00c20c */ /* 0x000fc80003f05070 */
[----:B------:R-:W-:Y:S01]  /*0f80*/  @!P4 ISETP.NE.AND.EX P0, PT, RZ, RZ, PT, P0 ;  /* 0x000000ffff00c20c */ /* 0x000fe20003f05300 */
[----:B------:R-:W-:-:S12]  /*0f90*/  @!P4 BRA `(.L_x_13) ;  /* 0x000000000024c947 */ /* 0x000fd80003800000 */
[----:B------:R-:W0:Y:S01]  /*0fa0*/  LDCU.64 UR22, c[0x0][0x388] ;  /* 0x00007100ff1677ac */ /* 0x000e220008000a00 */
[----:B------:R-:W-:Y:S02]  /*0fb0*/  MOV R12, R28 ;  /* 0x0000001c000c7202 */ /* 0x000fe40000000f00 */
[----:B------:R-:W-:Y:S02]  /*0fc0*/  MOV R13, R27 ;  /* 0x0000001b000d7202 */ /* 0x000fe40000000f00 */
[----:B------:R-:W-:Y:S01]  /*0fd0*/  MOV R4, 0x1010 ;  /* 0x0000101000047802 */ /* 0x000fe20000000f00 */
[----:B0-----:R-:W-:Y:S02]  /*0fe0*/  IMAD.U32 R10, RZ, RZ, UR22 ;  /* 0x00000016ff0a7e24 */ /* 0x001fe4000f8e00ff */
[----:B------:R-:W-:-:S07]  /*0ff0*/  IMAD.U32 R11, RZ, RZ, UR23 ;  /* 0x00000017ff0b7e24 */ /* 0x000fce000f8e00ff */
[----:B-----5:R-:W-:Y:S05]  /*1000*/  CALL.REL.NOINC `($__internal_1_$__cuda_sm20_rem_u64) ;  /* 0x0000002000807944 */ /* 0x020fea0003c00000 */
[----:B------:R-:W-:-:S04]  /*1010*/  ISETP.NE.U32.AND P0, PT, R10, RZ, PT ;  /* 0x000000ff0a00720c */ /* 0x000fc80003f05070 */
[----:B------:R-:W-:-:S13]  /*1020*/  ISETP.NE.AND.EX P0, PT, R11, RZ, PT, P0 ;  /* 0x000000ff0b00720c */ /* 0x000fda0003f05300 */
.L_x_13:
[----:B------:R-:W-:Y:S05]  /*1030*/  BSYNC.RECONVERGENT B1 ;  /* 0x0000000000017941 */ /* 0x000fea0003800200 */
.L_x_12:
[----:B------:R-:W-:Y:S05]  /*1040*/  @P0 BRA `(.L_x_11) ;  /* 0x0000000400dc0947 */ /* 0x000fea0003800000 */
[----:B------:R-:W-:Y:S01]  /*1050*/  BSSY.RECONVERGENT B1, `(.L_x_14) ;  /* 0x000000d000017945 */ /* 0x000fe20003800200 */
[----:B------:R-:W-:Y:S02]  /*1060*/  @!P4 IMAD.MOV.U32 R20, RZ, RZ, R25 ;  /* 0x000000ffff14c224 */ /* 0x000fe400078e0019 */
[----:B------:R-:W-:Y:S01]  /*1070*/  @!P4 IMAD.MOV.U32 R21, RZ, RZ, RZ ;  /* 0x000000ffff15c224 */ /* 0x000fe200078e00ff */
[----:B------:R-:W-:Y:S06]  /*1080*/  @!P4 BRA `(.L_x_15) ;  /* 0x000000000024c947 */ /* 0x000fec0003800000 */
[----:B------:R-:W0:Y:S01]  /*1090*/  LDCU.64 UR22, c[0x0][0x388] ;  /* 0x00007100ff1677ac */ /* 0x000e220008000a00 */
[----:B------:R-:W-:Y:S02]  /*10a0*/  MOV R12, R28 ;  /* 0x0000001c000c7202 */ /* 0x000fe40000000f00 */
[----:B------:R-:W-:Y:S02]  /*10b0*/  MOV R13, R27 ;  /* 0x0000001b000d7202 */ /* 0x000fe40000000f00 */
[----:B------:R-:W-:Y:S01]  /*10c0*/  MOV R4, 0x1100 ;  /* 0x0000110000047802 */ /* 0x000fe20000000f00 */
[----:B0-----:R-:W-:Y:S02]  /*10d0*/  IMAD.U32 R10, RZ, RZ, UR22 ;  /* 0x00000016ff0a7e24 */ /* 0x001fe4000f8e00ff */
[----:B------:R-:W-:-:S07]  /*10e0*/  IMAD.U32 R11, RZ, RZ, UR23 ;  /* 0x00000017ff0b7e24 */ /* 0x000fce000f8e00ff */
[----:B-----5:R-:W-:Y:S05]  /*10f0*/  CALL.REL.NOINC `($__internal_0_$__cuda_sm20_div_u64) ;  /* 0x0000001c00347944 */ /* 0x020fea0003c00000 */
[----:B------:R-:W-:Y:S02]  /*1100*/  IMAD.MOV.U32 R20, RZ, RZ, R30 ;  /* 0x000000ffff147224 */ /* 0x000fe400078e001e */
[----:B------:R-:W-:-:S07]  /*1110*/  IMAD.MOV.U32 R21, RZ, RZ, R31 ;  /* 0x000000ffff157224 */ /* 0x000fce00078e001f */
.L_x_15:
[----:B------:R-:W-:Y:S05]  /*1120*/  BSYNC.RECONVERGENT B1 ;  /* 0x0000000000017941 */ /* 0x000fea0003800200 */
.L_x_14:
[----:B------:R-:W-:Y:S02]  /*1130*/  ISETP.GE.U32.AND P0, PT, R7, UR4, PT ;  /* 0x0000000407007c0c */ /* 0x000fe4000bf06070 */
[----:B------:R-:W-:Y:S02]  /*1140*/  ISETP.GE.U32.AND P1, PT, R20, UR14, PT ;  /* 0x0000000e14007c0c */ /* 0x000fe4000bf26070 */
[----:B------:R-:W-:-:S04]  /*1150*/  ISETP.GE.U32.AND.EX P0, PT, R9, UR5, PT, P0 ;  /* 0x0000000509007c0c */ /* 0x000fc8000bf06100 */
[----:B------:R-:W-:-:S13]  /*1160*/  ISETP.GE.U32.OR.EX P0, PT, R21, UR15, !P0, P1 ;  /* 0x0000000f15007c0c */ /* 0x000fda000c706510 */
[----:B------:R-:W-:Y:S05]  /*1170*/  @P0 BRA `(.L_x_11) ;  /* 0x0000000400900947 */ /* 0x000fea0003800000 */
[----:B------:R-:W-:Y:S01]  /*1180*/  IADD3 R12, P0, PT, R7, -UR4, RZ ;  /* 0x80000004070c7c10 */ /* 0x000fe2000ff1e0ff */
[----:B------:R-:W-:Y:S03]  /*1190*/  BSSY.RECONVERGENT B1, `(.L_x_16) ;  /* 0x0000020000017945 */ /* 0x000fe60003800200 */
[----:B------:R-:W-:-:S04]  /*11a0*/  IADD3.X R13, PT, PT, R9, ~UR5, RZ, P0, !PT ;  /* 0x80000005090d7c10 */ /* 0x000fc800087fe4ff */
[----:B------:R-:W-:-:S04]  /*11b0*/  LOP3.LUT R4, R13, UR13, RZ, 0xfc, !PT ;  /* 0x0000000d0d047c12 */ /* 0x000fc8000f8efcff */
[----:B------:R-:W-:-:S13]  /*11c0*/  ISETP.NE.U32.AND P0, PT, R4, RZ, PT ;  /* 0x000000ff0400720c */ /* 0x000fda0003f05070 */
[----:B------:R-:W-:Y:S05]  /*11d0*/  @P0 BRA `(.L_x_17) ;  /* 0x0000000000500947 */ /* 0x000fea0003800000 */
[----:B------:R-:W0:Y:S01]  /*11e0*/  I2F.U32.RP R14, UR24 ;  /* 0x00000018000e7d06 */ /* 0x000e220008209000 */
        /* <DEDUP_REMOVED lines=12> */
[----:B------:R-:W-:-:S05]  /*12b0*/  @P0 VIADD R4, R4, -UR24 ;  /* 0x8000001804040c36 */ /* 0x000fca0008000000 */
[----:B------:R-:W-:-:S13]  /*12c0*/  ISETP.GE.U32.AND P0, PT, R4, UR24, PT ;  /* 0x0000001804007c0c */ /* 0x000fda000bf06070 */
[----:B------:R-:W-:Y:S01]  /*12d0*/  @P0 VIADD R4, R4, -UR24 ;  /* 0x8000001804040c36 */ /* 0x000fe20008000000 */
[----:B------:R-:W-:-:S04]  /*12e0*/  @!P1 LOP3.LUT R4, RZ, UR24, RZ, 0x33, !PT ;  /* 0x00000018ff049c12 */ /* 0x000fc8000f8e33ff */
[----:B------:R-:W-:-:S04]  /*12f0*/  ISETP.NE.U32.AND P0, PT, R4, RZ, PT ;  /* 0x000000ff0400720c */ /* 0x000fc80003f05070 */
[----:B------:R-:W-:Y:S01]  /*1300*/  ISETP.NE.AND.EX P0, PT, RZ, RZ, PT, P0 ;  /* 0x000000ffff00720c */ /* 0x000fe20003f05300 */
[----:B------:R-:W-:-:S12]  /*1310*/  BRA `(.L_x_18) ;  /* 0x00000000001c7947 */ /* 0x000fd80003800000 */
.L_x_17:
[----:B------:R-:W0:Y:S01]  /*1320*/  LDCU.64 UR22, c[0x0][0x388] ;  /* 0x00007100ff1677ac */ /* 0x000e220008000a00 */
[----:B------:R-:W-:Y:S02]  /*1330*/  MOV R4, 0x1370 ;  /* 0x0000137000047802 */ /* 0x000fe40000000f00 */
[----:B0-----:R-:W-:Y:S01]  /*1340*/  MOV R10, UR22 ;  /* 0x00000016000a7c02 */ /* 0x001fe20008000f00 */
[----:B------:R-:W-:-:S07]  /*1350*/  IMAD.U32 R11, RZ, RZ, UR23 ;  /* 0x00000017ff0b7e24 */ /* 0x000fce000f8e00ff */
[----:B-----5:R-:W-:Y:S05]  /*1360*/  CALL.REL.NOINC `($__internal_1_$__cuda_sm20_rem_u64) ;  /* 0x0000001c00a87944 */ /* 0x020fea0003c00000 */
[----:B------:R-:W-:-:S04]  /*1370*/  ISETP.NE.U32.AND P0, PT, R10, RZ, PT ;  /* 0x000000ff0a00720c */ /* 0x000fc80003f05070 */
[----:B------:R-:W-:-:S13]  /*1380*/  ISETP.NE.AND.EX P0, PT, R11, RZ, PT, P0 ;  /* 0x000000ff0b00720c */ /* 0x000fda0003f05300 */
.L_x_18:
[----:B------:R-:W-:Y:S05]  /*1390*/  BSYNC.RECONVERGENT B1 ;  /* 0x0000000000017941 */ /* 0x000fea0003800200 */
.L_x_16:
[----:B------:R-:W-:Y:S05]  /*13a0*/  @P0 BRA `(.L_x_11) ;  /* 0x0000000400040947 */ /* 0x000fea0003800000 */
[----:B------:R-:W-:Y:S01]  /*13b0*/  LOP3.LUT R4, R13, UR13, RZ, 0xfc, !PT ;  /* 0x0000000d0d047c12 */ /* 0x000fe2000f8efcff */
[----:B------:R-:W-:Y:S03]  /*13c0*/  BSSY.RECONVERGENT B1, `(.L_x_19) ;  /* 0x000001c000017945 */ /* 0x000fe60003800200 */
[----:B------:R-:W-:-:S13]  /*13d0*/  ISETP.NE.U32.AND P0, PT, R4, RZ, PT ;  /* 0x000000ff0400720c */ /* 0x000fda0003f05070 */
[----:B------:R-:W-:Y:S05]  /*13e0*/  @P0 BRA `(.L_x_20) ;  /* 0x0000000000500947 */ /* 0x000fea0003800000 */
[----:B------:R-:W0:Y:S01]  /*13f0*/  I2F.U32.RP R4, UR24 ;  /* 0x0000001800047d06 */ /* 0x000e220008209000 */
[----:B------:R-:W-:Y:S01]  /*1400*/  ISETP.NE.U32.AND P2, PT, RZ, UR24, PT ;  /* 0x00000018ff007c0c */ /* 0x000fe2000bf45070 */
[----:B------:R-:W-:-:S06]  /*1410*/  HFMA2 R31, -RZ, RZ, 0, 0 ;  /* 0x00000000ff1f7431 */ /* 0x000fcc00000001ff */
        /* <DEDUP_REMOVED lines=15> */
[----:B------:R-:W-:Y:S01]  /*1510*/  @!P2 LOP3.LUT R30, RZ, UR24, RZ, 0x33, !PT ;  /* 0x00000018ff1eac12 */ /* 0x000fe2000f8e33ff */
[----:B------:R-:W-:Y:S06]  /*1520*/  BRA `(.L_x_21) ;  /* 0x0000000000147947 */ /* 0x000fec0003800000 */
.L_x_20:
[----:B------:R-:W0:Y:S01]  /*1530*/  LDCU.64 UR22, c[0x0][0x388] ;  /* 0x00007100ff1677ac */ /* 0x000e220008000a00 */
[----:B------:R-:W-:Y:S01]  /*1540*/  MOV R4, 0x1580 ;  /* 0x0000158000047802 */ /* 0x000fe20000000f00 */
[----:B0-----:R-:W-:Y:S02]  /*1550*/  IMAD.U32 R10, RZ, RZ, UR22 ;  /* 0x00000016ff0a7e24 */ /* 0x001fe4000f8e00ff */
[----:B------:R-:W-:-:S07]  /*1560*/  IMAD.U32 R11, RZ, RZ, UR23 ;  /* 0x00000017ff0b7e24 */ /* 0x000fce000f8e00ff */
[----:B-----5:R-:W-:Y:S05]  /*1570*/  CALL.REL.NOINC `($__internal_0_$__cuda_sm20_div_u64) ;  /* 0x0000001800147944 */ /* 0x020fea0003c00000 */
.L_x_21:
[----:B------:R-:W-:Y:S05]  /*1580*/  BSYNC.RECONVERGENT B1 ;  /* 0x0000000000017941 */ /* 0x000fea0003800200 */
.L_x_19:
[----:B------:R-:W-:-:S04]  /*1590*/  ISETP.GE.U32.AND P0, PT, R30, UR16, PT ;  /* 0x000000101e007c0c */ /* 0x000fc8000bf06070 */
[----:B------:R-:W-:-:S13]  /*15a0*/  ISETP.GE.U32.AND.EX P0, PT, R31, UR17, PT, P0 ;  /* 0x000000111f007c0c */ /* 0x000fda000bf06100 */
[----:B------:R-:W-:Y:S05]  /*15b0*/  @P0 BRA `(.L_x_11) ;  /* 0x0000000000800947 */ /* 0x000fea0003800000 */
[----:B------:R-:W0:Y:S02]  /*15c0*/  LDC.64 R32, c[0x0][0x3d0] ;  /* 0x0000f400ff207b82 */ /* 0x000e240000000a00 */
[----:B0-----:R-:W2:Y:S04]  /*15d0*/  LDG.E.64 R14, desc[UR10][R32.64] ;  /* 0x0000000a200e7981 */ /* 0x001ea8000c1e1b00 */
[----:B------:R-:W3:Y:S04]  /*15e0*/  LDG.E.64 R22, desc[UR10][R32.64+0x8] ;  /* 0x0000080a20167981 */ /* 0x000ee8000c1e1b00 */
[----:B------:R-:W4:Y:S04]  /*15f0*/  LDG.E.64 R10, desc[UR10][R32.64+0x10] ;  /* 0x0000100a200a7981 */ /* 0x000f28000c1e1b00 */
[----:B------:R-:W4:Y:S01]  /*1600*/  LDG.E.64 R12, desc[UR10][R32.64+0x18] ;  /* 0x0000180a200c7981 */ /* 0x000f22000c1e1b00 */
[----:B--2---:R-:W-:-:S04]  /*1610*/  IMAD R15, R15, R16, RZ ;  /* 0x000000100f0f7224 */ /* 0x004fc800078e02ff */
[C---:B------:R-:W-:Y:S02]  /*1620*/  IMAD R29, R14.reuse, R17, R15 ;  /* 0x000000110e1d7224 */ /* 0x040fe400078e020f */
[----:B------:R-:W-:-:S04]  /*1630*/  IMAD.WIDE.U32 R14, R14, R16, RZ ;  /* 0x000000100e0e7225 */ /* 0x000fc800078e00ff */
[----:B---3--:R-:W-:Y:S01]  /*1640*/  IMAD R23, R23, R2, RZ ;  /* 0x0000000217177224 */ /* 0x008fe200078e02ff */
[----:B------:R-:W-:Y:S01]  /*1650*/  IADD3 R15, PT, PT, R15, R29, RZ ;  /* 0x0000001d0f0f7210 */ /* 0x000fe20007ffe0ff */
[----:B----4-:R-:W-:Y:S02]  /*1660*/  IMAD R11, R11, R20, RZ ;  /* 0x000000140b0b7224 */ /* 0x010fe400078e02ff */
[C---:B------:R-:W-:Y:S02]  /*1670*/  IMAD R23, R22.reuse, R0, R23 ;  /* 0x0000000016177224 */ /* 0x040fe400078e0217 */
[----:B------:R-:W-:-:S04]  /*1680*/  IMAD.WIDE.U32 R14, R22, R2, R14 ;  /* 0x00000002160e7225 */ /* 0x000fc800078e000e */
[----:B------:R-:W-:Y:S02]  /*1690*/  IMAD.IADD R15, R15, 0x1, R23 ;  /* 0x000000010f0f7824 */ /* 0x000fe400078e0217 */
[C---:B------:R-:W-:Y:S02]  /*16a0*/  IMAD R21, R10.reuse, R21, R11 ;  /* 0x000000150a157224 */ /* 0x040fe400078e020b */
[----:B------:R-:W-:-:S04]  /*16b0*/  IMAD.WIDE.U32 R10, R10, R20, R14 ;  /* 0x000000140a0a7225 */ /* 0x000fc800078e000e */
[-C--:B------:R-:W-:Y:S02]  /*16c0*/  IMAD R13, R13, R30.reuse, RZ ;  /* 0x0000001e0d0d7224 */ /* 0x080fe400078e02ff */
[----:B------:R-:W-:Y:S02]  /*16d0*/  IMAD.IADD R11, R11, 0x1, R21 ;  /* 0x000000010b0b7824 */ /* 0x000fe400078e0215 */
[C---:B------:R-:W-:Y:S02]  /*16e0*/  IMAD R13, R12.reuse, R31, R13 ;  /* 0x0000001f0c0d7224 */ /* 0x040fe400078e020d */
[----:B------:R-:W-:-:S04]  /*16f0*/  IMAD.WIDE.U32 R10, R12, R30, R10 ;  /* 0x0000001e0c0a7225 */ /* 0x000fc800078e000a */
[----:B------:R-:W-:Y:S01]  /*1700*/  IMAD.SHL.U32 R12, R10, 0x4, RZ ;  /* 0x000000040a0c7824 */ /* 0x000fe200078e00ff */
[----:B------:R-:W-:-:S04]  /*1710*/  IADD3 R11, PT, PT, R11, R13, RZ ;  /* 0x0000000d0b0b7210 */ /* 0x000fc80007ffe0ff */
[----:B------:R-:W-:Y:S02]  /*1720*/  SHF.L.U64.HI R4, R10, 0x2, R11 ;  /* 0x000000020a047819 */ /* 0x000fe4000001020b */
[----:B------:R-:W-:-:S04]  /*1730*/  IADD3 R10, P0, PT, R12, UR18, RZ ;  /* 0x000000120c0a7c10 */ /* 0x000fc8000ff1e0ff */
[----:B------:R-:W-:-:S05]  /*1740*/  IADD3.X R11, PT, PT, R4, UR19, RZ, P0, !PT ;  /* 0x00000013040b7c10 */ /* 0x000fca00087fe4ff */
[----:B------:R-:W2:Y:S02]  /*1750*/  LDG.E R10, desc[UR10][R10.64] ;  /* 0x0000000a0a0a7981 */ /* 0x000ea4000c1e1900 */
[----:B--2--5:R-:W-:-:S13]  /*1760*/  FSETP.NEU.AND P0, PT, R10, R5, PT ;  /* 0x000000050a00720b */ /* 0x024fda0003f0d000 */
[----:B------:R-:W-:Y:S05]  /*1770*/  @P0 BRA `(.L_x_11) ;  /* 0x0000000000100947 */ /* 0x000fea0003800000 */
[----:B------:R-:W-:-:S04]  /*1780*/  IADD3 R10, P0, PT, R12, UR20, RZ ;  /* 0x000000140c0a7c10 */ /* 0x000fc8000ff1e0ff */
[----:B------:R-:W-:-:S05]  /*1790*/  IADD3.X R11, PT, PT, R4, UR21, RZ, P0, !PT ;  /* 0x00000015040b7c10 */ /* 0x000fca00087fe4ff */
[----:B------:R-:W2:Y:S02]  /*17a0*/  LDG.E R10, desc[UR10][R10.64] ;  /* 0x0000000a0a0a7981 */ /* 0x000ea4000c1e1900 */
[----:B--2---:R-:W-:-:S07]  /*17b0*/  FADD R3, R3, R10 ;  /* 0x0000000a03037221 */ /* 0x004fce0000000000 */
.L_x_11:
[----:B------:R-:W-:Y:S05]  /*17c0*/  BSYNC.RECONVERGENT B0 ;  /* 0x0000000000007941 */ /* 0x000fea0003800200 */
.L_x_10:
[----:B------:R-:W-:Y:S04]  /*17d0*/  BSSY.RECONVERGENT B0, `(.L_x_22) ;  /* 0x000008c000007945 */ /* 0x000fe80003800200 */
        /* <DEDUP_REMOVED lines=8> */
[----:B------:R-:W-:Y:S01]  /*1860*/  IMAD.MOV.U32 R12, RZ, RZ, R28 ;  /* 0x000000ffff0c7224 */ /* 0x000fe200078e001c */
[----:B------:R-:W-:Y:S01]  /*1870*/  MOV R4, 0x18c0 ;  /* 0x000018c000047802 */ /* 0x000fe20000000f00 */
[----:B------:R-:W-:Y:S01]  /*1880*/  IMAD.MOV.U32 R13, RZ, RZ, R27 ;  /* 0x000000ffff0d7224 */ /* 0x000fe200078e001b */
[----:B0-----:R-:W-:Y:S01]  /*1890*/  MOV R10, UR22 ;  /* 0x00000016000a7c02 */ /* 0x001fe20008000f00 */
[----:B------:R-:W-:-:S07]  /*18a0*/  IMAD.U32 R11, RZ, RZ, UR23 ;  /* 0x00000017ff0b7e24 */ /* 0x000fce000f8e00ff */
[----:B-----5:R-:W-:Y:S05]  /*18b0*/  CALL.REL.NOINC `($__internal_1_$__cuda_sm20_rem_u64) ;  /* 0x0000001800547944 */ /* 0x020fea0003c00000 */
[----:B------:R-:W-:-:S04]  /*18c0*/  ISETP.NE.U32.AND P0, PT, R10, RZ, PT ;  /* 0x000000ff0a00720c */ /* 0x000fc80003f05070 */
[----:B------:R-:W-:-:S13]  /*18d0*/  ISETP.NE.AND.EX P0, PT, R11, RZ, PT, P0 ;  /* 0x000000ff0b00720c */ /* 0x000fda0003f05300 */
.L_x_25:
[----:B------:R-:W-:Y:S05]  /*18e0*/  BSYNC.RECONVERGENT B1 ;  /* 0x0000000000017941 */ /* 0x000fea0003800200 */
.L_x_24:
[----:B------:R-:W-:Y:S05]  /*18f0*/  @P0 BRA `(.L_x_23) ;  /* 0x0000000400e40947 */ /* 0x000fea0003800000 */
[----:B------:R-:W-:Y:S01]  /*1900*/  BSSY.RECONVERGENT B1, `(.L_x_26) ;  /* 0x000000d000017945 */ /* 0x000fe20003800200 */
[----:B------:R-:W-:Y:S01]  /*1910*/  @!P3 MOV R20, R25 ;  /* 0x000000190014b202 */ /* 0x000fe20000000f00 */
[----:B------:R-:W-:Y:S02]  /*1920*/  @!P3 IMAD.MOV.U32 R21, RZ, RZ, RZ ;  /* 0x000000ffff15b224 */ /* 0x000fe400078e00ff */
[----:B------:R-:W-:Y:S05]  /*1930*/  @!P3 BRA `(.L_x_27) ;  /* 0x000000000024b947 */ /* 0x000fea0003800000 */
[----:B------:R-:W0:Y:S01]  /*1940*/  LDCU.64 UR22, c[0x0][0x388] ;  /* 0x00007100ff1677ac */ /* 0x000e220008000a00 */
[----:B------:R-:W-:Y:S01]  /*1950*/  IMAD.MOV.U32 R12, RZ, RZ, R28 ;  /* 0x000000ffff0c7224 */ /* 0x000fe200078e001c */
[----:B------:R-:W-:Y:S01]  /*1960*/  MOV R4, 0x19b0 ;  /* 0x000019b000047802 */ /* 0x000fe20000000f00 */
[----:B------:R-:W-:Y:S01]  /*1970*/  IMAD.MOV.U32 R13, RZ, RZ, R27 ;  /* 0x000000ffff0d7224 */ /* 0x000fe200078e001b */
[----:B0-----:R-:W-:Y:S01]  /*1980*/  MOV R10, UR22 ;  /* 0x00000016000a7c02 */ /* 0x001fe20008000f00 */
[----:B------:R-:W-:-:S07]  /*1990*/  IMAD.U32 R11, RZ, RZ, UR23 ;  /* 0x00000017ff0b7e24 */ /* 0x000fce000f8e00ff */
[----:B-----5:R-:W-:Y:S05]  /*19a0*/  CALL.REL.NOINC `($__internal_0_$__cuda_sm20_div_u64) ;  /* 0x0000001400087944 */ /* 0x020fea0003c00000 */
[----:B------:R-:W-:Y:S01]  /*19b0*/  MOV R20, R30 ;  /* 0x0000001e00147202 */ /* 0x000fe20000000f00 */
[----:B------:R-:W-:-:S07]  /*19c0*/  IMAD.MOV.U32 R21, RZ, RZ, R31 ;  /* 0x000000ffff157224 */ /* 0x000fce00078e001f */
.L_x_27:
[----:B------:R-:W-:Y:S05]  /*19d0*/  BSYNC.RECONVERGENT B1 ;  /* 0x0000000000017941 */ /* 0x000fea0003800200 */
.L_x_26:
[----:B------:R-:W-:Y:S02]  /*19e0*/  ISETP.GT.U32.AND P0, PT, R7, UR4, PT ;  /* 0x0000000407007c0c */ /* 0x000fe4000bf04070 */
[----:B------:R-:W-:Y:S02]  /*19f0*/  ISETP.GE.U32.AND P1, PT, R20, UR14, PT ;  /* 0x0000000e14007c0c */ /* 0x000fe4000bf26070 */
[----:B------:R-:W-:-:S04]  /*1a00*/  ISETP.GT.U32.AND.EX P0, PT, R9, UR5, PT, P0 ;  /* 0x0000000509007c0c */ /* 0x000fc8000bf04100 */
[----:B------:R-:W-:-:S13]  /*1a10*/  ISETP.GE.U32.OR.EX P0, PT, R21, UR15, !P0, P1 ;  /* 0x0000000f15007c0c */ /* 0x000fda000c706510 */
[----:B------:R-:W-:Y:S05]  /*1a20*/  @P0 BRA `(.L_x_23) ;  /* 0x0000000400980947 */ /* 0x000fea0003800000 */
[----:B------:R-:W-:Y:S01]  /*1a30*/  ULOP3.LUT UR9, URZ, UR4, URZ, 0x33, !UPT ;  /* 0x00000004ff097292 */ /* 0x000fe2000f8e33ff */
[----:B------:R-:W-:Y:S01]  /*1a40*/  BSSY.RECONVERGENT B1, `(.L_x_28) ;  /* 0x0000022000017945 */ /* 0x000fe20003800200 */
[----:B------:R-:W-:-:S04]  /*1a50*/  ULOP3.LUT UR12, URZ, UR5, URZ, 0x33, !UPT ;  /* 0x00000005ff0c7292 */ /* 0x000fc8000f8e33ff */
[----:B------:R-:W-:-:S04]  /*1a60*/  IADD3 R12, P0, PT, R7, UR9, RZ ;  /* 0x00000009070c7c10 */ /* 0x000fc8000ff1e0ff */
[----:B------:R-:W-:-:S04]  /*1a70*/  IADD3.X R13, PT, PT, R9, UR12, RZ, P0, !PT ;  /* 0x0000000c090d7c10 */ /* 0x000fc800087fe4ff */
[----:B------:R-:W-:-:S04]  /*1a80*/  LOP3.LUT R4, R13, UR13, RZ, 0xfc, !PT ;  /* 0x0000000d0d047c12 */ /* 0x000fc8000f8efcff */
[----:B------:R-:W-:-:S13]  /*1a90*/  ISETP.NE.U32.AND P0, PT, R4, RZ, PT ;  /* 0x000000ff0400720c */ /* 0x000fda0003f05070 */
[----:B------:R-:W-:Y:S05]  /*1aa0*/  @P0 BRA `(.L_x_29) ;  /* 0x0000000000500947 */ /* 0x000fea0003800000 */
[----:B------:R-:W0:Y:S01]  /*1ab0*/  I2F.U32.RP R14, UR24 ;  /* 0x00000018000e7d06 */ /* 0x000e220008209000 */
[----:B------:R-:W-:-:S07]  /*1ac0*/  ISETP.NE.U32.AND P1, PT, RZ, UR24, PT ;  /* 0x00000018ff007c0c */ /* 0x000fce000bf25070 */
        /* <DEDUP_REMOVED lines=11> */
[----:B------:R-:W-:-:S04]  /*1b80*/  @P0 IADD3 R4, PT, PT, R4, -UR24, RZ ;  /* 0x8000001804040c10 */ /* 0x000fc8000fffe0ff */
[----:B------:R-:W-:-:S13]  /*1b90*/  ISETP.GE.U32.AND P0, PT, R4, UR24, PT ;  /* 0x0000001804007c0c */ /* 0x000fda000bf06070 */
[----:B------:R-:W-:Y:S01]  /*1ba0*/  @P0 VIADD R4, R4, -UR24 ;  /* 0x8000001804040c36 */ /* 0x000fe20008000000 */
[----:B------:R-:W-:-:S04]  /*1bb0*/  @!P1 LOP3.LUT R4, RZ, UR24, RZ, 0x33, !PT ;  /* 0x00000018ff049c12 */ /* 0x000fc8000f8e33ff */
[----:B------:R-:W-:-:S04]  /*1bc0*/  ISETP.NE.U32.AND P0, PT, R4, RZ, PT ;  /* 0x000000ff0400720c */ /* 0x000fc80003f05070 */
[----:B------:R-:W-:Y:S01]  /*1bd0*/  ISETP.NE.AND.EX P0, PT, RZ, RZ, PT, P0 ;  /* 0x000000ffff00720c */ /* 0x000fe20003f05300 */
[----:B------:R-:W-:-:S12]  /*1be0*/  BRA `(.L_x_30) ;  /* 0x00000000001c7947 */ /* 0x000fd80003800000 */
.L_x_29:
[----:B------:R-:W0:Y:S01]  /*1bf0*/  LDCU.64 UR22, c[0x0][0x388] ;  /* 0x00007100ff1677ac */ /* 0x000e220008000a00 */
[----:B------:R-:W-:Y:S01]  /*1c00*/  MOV R4, 0x1c40 ;  /* 0x00001c4000047802 */ /* 0x000fe20000000f00 */
[----:B0-----:R-:W-:Y:S01]  /*1c10*/  IMAD.U32 R10, RZ, RZ, UR22 ;  /* 0x00000016ff0a7e24 */ /* 0x001fe2000f8e00ff */
[----:B------:R-:W-:-:S07]  /*1c20*/  MOV R11, UR23 ;  /* 0x00000017000b7c02 */ /* 0x000fce0008000f00 */
[----:B-----5:R-:W-:Y:S05]  /*1c30*/  CALL.REL.NOINC `($__internal_1_$__cuda_sm20_rem_u64) ;  /* 0x0000001400747944 */ /* 0x020fea0003c00000 */
[----:B------:R-:W-:-:S04]  /*1c40*/  ISETP.NE.U32.AND P0, PT, R10, RZ, PT ;  /* 0x000000ff0a00720c */ /* 0x000fc80003f05070 */
[----:B------:R-:W-:-:S13]  /*1c50*/  ISETP.NE.AND.EX P0, PT, R11, RZ, PT, P0 ;  /* 0x000000ff0b00720c */ /* 0x000fda0003f05300 */
.L_x_30:
[----:B------:R-:W-:Y:S05]  /*1c60*/  BSYNC.RECONVERGENT B1 ;  /* 0x0000000000017941 */ /* 0x000fea0003800200 */
.L_x_28:
[----:B------:R-:W-:Y:S05]  /*1c70*/  @P0 BRA `(.L_x_23) ;  /* 0x0000000400040947 */ /* 0x000fea0003800000 */
[----:B------:R-:W-:Y:S01]  /*1c80*/  LOP3.LUT R4, R13, UR13, RZ, 0xfc, !PT ;  /* 0x0000000d0d047c12 */ /* 0x000fe2000f8efcff */
[----:B------:R-:W-:Y:S03]  /*1c90*/  BSSY.RECONVERGENT B1, `(.L_x_31) ;  /* 0x000001c000017945 */ /* 0x000fe60003800200 */
[----:B------:R-:W-:-:S13]  /*1ca0*/  ISETP.NE.U32.AND P0, PT, R4, RZ, PT ;  /* 0x000000ff0400720c */ /* 0x000fda0003f05070 */
[----:B------:R-:W-:Y:S05]  /*1cb0*/  @P0 BRA `(.L_x_32) ;  /* 0x0000000000500947 */ /* 0x000fea0003800000 */
[----:B------:R-:W0:Y:S01]  /*1cc0*/  I2F.U32.RP R4, UR24 ;  /* 0x0000001800047d06 */ /* 0x000e220008209000 */
[----:B------:R-:W-:Y:S01]  /*1cd0*/  ISETP.NE.U32.AND P2, PT, RZ, UR24, PT ;  /* 0x00000018ff007c0c */ /* 0x000fe2000bf45070 */
[----:B------:R-:W-:-:S06]  /*1ce0*/  IMAD.MOV.U32 R31, RZ, RZ, RZ ;  /* 0x000000ffff1f7224 */ /* 0x000fcc00078e00ff */
[----:B0-----:R-:W0:Y:S02]  /*1cf0*/  MUFU.RCP R4, R4 ;  /* 0x0000000400047308 */ /* 0x001e240000001000 */
[----:B0-----:R-:W-:-:S06]  /*1d00*/  VIADD R10, R4, 0xffffffe ;  /* 0x0ffffffe040a7836 */ /* 0x001fcc0000000000 */
[----:B------:R0:W1:Y:S02]  /*1d10*/  F2I.FTZ.U32.TRUNC.NTZ R11, R10 ;  /* 0x0000000a000b7305 */ /* 0x000064000021f000 */
[----:B0-----:R-:W-:Y:S02]  /*1d20*/  HFMA2 R10, -RZ, RZ, 0, 0 ;  /* 0x00000000ff0a7431 */ /* 0x001fe400000001ff */
[----:B-1----:R-:W-:-:S04]  /*1d30*/  IMAD.MOV R13, RZ, RZ, -R11 ;  /* 0x000000ffff0d7224 */ /* 0x002fc800078e0a0b */
[----:B------:R-:W-:-:S04]  /*1d40*/  IMAD R13, R13, UR24, RZ ;  /* 0x000000180d0d7c24 */ /* 0x000fc8000f8e02ff */
[----:B------:R-:W-:-:S06]  /*1d50*/  IMAD.HI.U32 R13, R11, R13, R10 ;  /* 0x0000000d0b0d7227 */ /* 0x000fcc00078e000a */
[----:B------:R-:W-:-:S04]  /*1d60*/  IMAD.HI.U32 R30, R13, R12, RZ ;  /* 0x0000000c0d1e7227 */ /* 0x000fc800078e00ff */
[----:B------:R-:W-:-:S04]  /*1d70*/  IMAD.MOV R11, RZ, RZ, -R30 ;  /* 0x000000ffff0b7224 */ /* 0x000fc800078e0a1e */
[----:B------:R-:W-:-:S05]  /*1d80*/  IMAD R11, R11, UR24, R12 ;  /* 0x000000180b0b7c24 */ /* 0x000fca000f8e020c */
[----:B------:R-:W-:-:S13]  /*1d90*/  ISETP.GE.U32.AND P0, PT, R11, UR24, PT ;  /* 0x000000180b007c0c */ /* 0x000fda000bf06070 */
[----:B------:R-:W-:Y:S01]  /*1da0*/  @P0 VIADD R11, R11, -UR24 ;  /* 0x800000180b0b0c36 */ /* 0x000fe20008000000 */
[----:B------:R-:W-:-:S04]  /*1db0*/  @P0 IADD3 R30, PT, PT, R30, 0x1, RZ ;  /* 0x000000011e1e0810 */ /* 0x000fc80007ffe0ff */
[----:B------:R-:W-:-:S13]  /*1dc0*/  ISETP.GE.U32.AND P1, PT, R11, UR24, PT ;  /* 0x000000180b007c0c */ /* 0x000fda000bf26070 */
[----:B------:R-:W-:Y:S01]  /*1dd0*/  @P1 VIADD R30, R30, 0x1 ;  /* 0x000000011e1e1836 */ /* 0x000fe20000000000 */
[----:B------:R-:W-:Y:S01]  /*1de0*/  @!P2 LOP3.LUT R30, RZ, UR24, RZ, 0x33, !PT ;  /* 0x00000018ff1eac12 */ /* 0x000fe2000f8e33ff */
[----:B------:R-:W-:Y:S06]  /*1df0*/  BRA `(.L_x_33) ;  /* 0x0000000000147947 */ /* 0x000fec0003800000 */
.L_x_32:
[----:B------:R-:W0:Y:S01]  /*1e00*/  LDCU.64 UR22, c[0x0][0x388] ;  /* 0x00007100ff1677ac */ /* 0x000e220008000a00 */
[----:B------:R-:W-:Y:S02]  /*1e10*/  MOV R4, 0x1e50 ;  /* 0x00001e5000047802 */ /* 0x000fe40000000f00 */
[----:B0-----:R-:W-:Y:S01]  /*1e20*/  MOV R10, UR22 ;  /* 0x00000016000a7c02 */ /* 0x001fe20008000f00 */
[----:B------:R-:W-:-:S07]  /*1e30*/  IMAD.U32 R11, RZ, RZ, UR23 ;  /* 0x00000017ff0b7e24 */ /* 0x000fce000f8e00ff */
[----:B-----5:R-:W-:Y:S05]  /*1e40*/  CALL.REL.NOINC `($__internal_0_$__cuda_sm20_div_u64) ;  /* 0x0000000c00e07944 */ /* 0x020fea0003c00000 */
.L_x_33:
[----:B------:R-:W-:Y:S05]  /*1e50*/  BSYNC.RECONVERGENT B1 ;  /* 0x0000000000017941 */ /* 0x000fea0003800200 */
.L_x_31:
[----:B------:R-:W-:-:S04]  /*1e60*/  ISETP.GE.U32.AND P0, PT, R30, UR16, PT ;  /* 0x000000101e007c0c */ /* 0x000fc8000bf06070 */
[----:B------:R-:W-:-:S13]  /*1e70*/  ISETP.GE.U32.AND.EX P0, PT, R31, UR17, PT, P0 ;  /* 0x000000111f007c0c */ /* 0x000fda000bf06100 */
[----:B------:R-:W-:Y:S05]  /*1e80*/  @P0 BRA `(.L_x_23) ;  /* 0x0000000000800947 */ /* 0x000fea0003800000 */
[----:B------:R-:W0:Y:S02]  /*1e90*/  LDC.64 R10, c[0x0][0x3d0] ;  /* 0x0000f400ff0a7b82 */ /* 0x000e240000000a00 */
[----:B0-----:R-:W2:Y:S04]  /*1ea0*/  LDG.E.64 R22, desc[UR10][R10.64] ;  /* 0x0000000a0a167981 */ /* 0x001ea8000c1e1b00 */
[----:B------:R-:W3:Y:S04]  /*1eb0*/  LDG.E.64 R12, desc[UR10][R10.64+0x8] ;  /* 0x0000080a0a0c7981 */ /* 0x000ee8000c1e1b00 */
[----:B------:R-:W4:Y:S04]  /*1ec0*/  LDG.E.64 R14, desc[UR10][R10.64+0x10] ;  /* 0x0000100a0a0e7981 */ /* 0x000f28000c1e1b00 */
[----:B------:R4:W4:Y:S01]  /*1ed0*/  LDG.E.64 R32, desc[UR10][R10.64+0x18] ;  /* 0x0000180a0a207981 */ /* 0x000922000c1e1b00 */
[----:B--2---:R-:W-:-:S04]  /*1ee0*/  IMAD R23, R23, R16, RZ ;  /* 0x0000001017177224 */ /* 0x004fc800078e02ff */
[C---:B------:R-:W-:Y:S02]  /*1ef0*/  IMAD R29, R22.reuse, R17, R23 ;  /* 0x00000011161d7224 */ /* 0x040fe400078e0217 */
[----:B------:R-:W-:-:S04]  /*1f00*/  IMAD.WIDE.U32 R22, R22, R16, RZ ;  /* 0x0000001016167225 */ /* 0x000fc800078e00ff */
[----:B---3--:R-:W-:Y:S02]  /*1f10*/  IMAD R13, R13, R2, RZ ;  /* 0x000000020d0d7224 */ /* 0x008fe400078e02ff */
[----:B------:R-:W-:Y:S02]  /*1f20*/  IMAD.IADD R23, R23, 0x1, R29 ;  /* 0x0000000117177824 */ /* 0x000fe400078e021d */
[C---:B------:R-:W-:Y:S02]  /*1f30*/  IMAD R29, R12.reuse, R0, R13 ;  /* 0x000000000c1d7224 */ /* 0x040fe400078e020d */
[----:B------:R-:W-:-:S04]  /*1f40*/  IMAD.WIDE.U32 R12, R12, R2, R22 ;  /* 0x000000020c0c7225 */ /* 0x000fc800078e0016 */
[----:B----4-:R-:W-:Y:S01]  /*1f50*/  IMAD R11, R15, R20, RZ ;  /* 0x000000140f0b7224 */ /* 0x010fe200078e02ff */
[----:B------:R-:W-:Y:S01]  /*1f60*/  IADD3 R13, PT, PT, R13, R29, RZ ;  /* 0x0000001d0d0d7210 */ /* 0x000fe20007ffe0ff */
[----:B------:R-:W-:Y:S02]  /*1f70*/  IMAD R15, R33, R30, RZ ;  /* 0x0000001e210f7224 */ /* 0x000fe400078e02ff */
[C---:B------:R-:W-:Y:S02]  /*1f80*/  IMAD R11, R14.reuse, R21, R11 ;  /* 0x000000150e0b7224 */ /* 0x040fe400078e020b */
[----:B------:R-:W-:-:S04]  /*1f90*/  IMAD.WIDE.U32 R12, R14, R20, R12 ;  /* 0x000000140e0c7225 */ /* 0x000fc800078e000c */
[----:B------:R-:W-:Y:S02]  /*1fa0*/  IMAD.IADD R13, R13, 0x1, R11 ;  /* 0x000000010d0d7824 */ /* 0x000fe400078e020b */
[C---:B------:R-:W-:Y:S02]  /*1fb0*/  IMAD R11, R32.reuse, R31, R15 ;  /* 0x0000001f200b7224 */ /* 0x040fe400078e020f */
[----:B------:R-:W-:-:S04]  /*1fc0*/  IMAD.WIDE.U32 R12, R32, R30, R12 ;  /* 0x0000001e200c7225 */ /* 0x000fc800078e000c */
[----:B------:R-:W-:Y:S01]  /*1fd0*/  IMAD.IADD R11, R13, 0x1, R11 ;  /* 0x000000010d0b7824 */ /* 0x000fe200078e020b */
[----:B------:R-:W-:-:S04]  /*1fe0*/  SHF.L.U32 R4, R12, 0x2, RZ ;  /* 0x000000020c047819 */ /* 0x000fc800000006ff */
        /* <DEDUP_REMOVED lines=10> */
.L_x_23:
[----:B------:R-:W-:Y:S05]  /*2090*/  BSYNC.RECONVERGENT B0 ;  /* 0x0000000000007941 */ /* 0x000fea0003800200 */
.L_x_22:
[----:B------:R-:W-:-:S04]  /*20a0*/  UIADD3 UR4, UP0, UPT, UR4, 0x2, URZ ;  /* 0x0000000204047890 */ /* 0x000fc8000ff1e0ff */
[----:B------:R-:W-:Y:S02]  /*20b0*/  UIADD3.X UR5, UPT, UPT, URZ, UR5, URZ, UP0, !UPT ;  /* 0x00000005ff057290 */ /* 0x000fe400087fe4ff */
[----:B------:R-:W-:-:S04]  /*20c0*/  UIADD3 UR9, UP0, UPT, UR4, -UR8, URZ ;  /* 0x8000000804097290 */ /* 0x000fc8000ff1e0ff */
[----:B------:R-:W-:Y:S02]  /*20d0*/  UIADD3.X UR12, UPT, UPT, UR5, ~UR25, URZ, UP0, !UPT ;  /* 0x80000019050c7290 */ /* 0x000fe400087fe4ff */
[----:B------:R-:W-:-:S04]  /*20e0*/  UISETP.NE.U32.AND UP0, UPT, UR9, URZ, UPT ;  /* 0x000000ff0900728c */ /* 0x000fc8000bf05070 */
[----:B------:R-:W-:-:S09]  /*20f0*/  UISETP.NE.AND.EX UP0, UPT, UR12, URZ, UPT, UP0 ;  /* 0x000000ff0c00728c */ /* 0x000fd2000bf05300 */
[----:B------:R-:W-:Y:S05]  /*2100*/  BRA.U UP0, `(.L_x_34) ;  /* 0xffffffed007c7547 */ /* 0x000fea000b83ffff */
[----:B------:R-:W0:Y:S01]  /*2110*/  LDCU UR5, c[0x0][0x384] ;  /* 0x00007080ff0577ac */ /* 0x000e220008000800 */
[----:B------:R-:W-:-:S05]  /*2120*/  UMOV UR4, UR8 ;  /* 0x0000000800047c82 */ /* 0x000fca0008000000 */
.L_x_9:
[----:B------:R-:W1:Y:S01]  /*2130*/  LDC R4, c[0x0][0x380] ;  /* 0x0000e000ff047b82 */ /* 0x000e620000000800 */
[----:B------:R-:W-:Y:S01]  /*2140*/  ISETP.GE.U32.AND P0, PT, R6, UR6, PT ;  /* 0x0000000606007c0c */ /* 0x000fe2000bf06070 */
[----:B------:R-:W-:Y:S03]  /*2150*/  BSSY.RECONVERGENT B0, `(.L_x_35) ;  /* 0x00000ba000007945 */ /* 0x000fe60003800200 */
[----:B------:R-:W-:Y:S02]  /*2160*/  ISETP.GE.U32.AND.EX P1, PT, R8, UR7, PT, P0 ;  /* 0x0000000708007c0c */ /* 0x000fe4000bf26100 */
[----:B-1----:R-:W-:-:S04]  /*2170*/  LOP3.LUT R4, R4, 0x1, RZ, 0xc0, !PT ;  /* 0x0000000104047812 */ /* 0x002fc800078ec0ff */
[----:B------:R-:W-:-:S04]  /*2180*/  ISETP.NE.U32.AND P0, PT, R4, 0x1, PT ;  /* 0x000000010400780c */ /* 0x000fc80003f05070 */
[----:B------:R-:W-:-:S13]  /*2190*/  ISETP.NE.U32.OR.EX P0, PT, RZ, RZ, !P1, P0 ;  /* 0x000000ffff00720c */ /* 0x000fda0004f05500 */
[----:B------:R-:W-:Y:S05]  /*21a0*/  @P0 BRA `(.L_x_36) ;  /* 0x0000000800d00947 */ /* 0x000fea0003800000 */
[----:B------:R-:W1:Y:S01]  /*21b0*/  LDCU UR9, c[0x0][0x38c] ;  /* 0x00007180ff0977ac */ /* 0x000e620008000800 */
[----:B------:R-:W-:Y:S01]  /*21c0*/  BSSY.RECONVERGENT B1, `(.L_x_37) ;  /* 0x0000022000017945 */ /* 0x000fe20003800200 */
[----:B-1----:R-:W-:-:S04]  /*21d0*/  LOP3.LUT R4, R27, UR9, RZ, 0xfc, !PT ;  /* 0x000000091b047c12 */ /* 0x002fc8000f8efcff */
[----:B------:R-:W-:-:S13]  /*21e0*/  ISETP.NE.U32.AND P3, PT, R4, RZ, PT ;  /* 0x000000ff0400720c */ /* 0x000fda0003f65070 */
[----:B------:R-:W-:Y:S05]  /*21f0*/  @P3 BRA `(.L_x_38) ;  /* 0x0000000000543947 */ /* 0x000fea0003800000 */
[----:B------:R-:W1:Y:S02]  /*2200*/  LDCU UR9, c[0x0][0x388] ;  /* 0x00007100ff0977ac */ /* 0x000e640008000800 */
[----:B-1----:R-:W1:Y:S01]  /*2210*/  I2F.U32.RP R4, UR9 ;  /* 0x0000000900047d06 */ /* 0x002e620008209000 */
[----:B------:R-:W-:-:S07]  /*2220*/  ISETP.NE.U32.AND P1, PT, RZ, UR9, PT ;  /* 0x00000009ff007c0c */ /* 0x000fce000bf25070 */
[----:B-1----:R-:W1:Y:S02]  /*2230*/  MUFU.RCP R4, R4 ;  /* 0x0000000400047308 */ /* 0x002e640000001000 */
[----:B-1----:R-:W-:-:S06]  /*2240*/  VIADD R10, R4, 0xffffffe ;  /* 0x0ffffffe040a7836 */ /* 0x002fcc0000000000 */
[----:B------:R1:W2:Y:S02]  /*2250*/  F2I.FTZ.U32.TRUNC.NTZ R11, R10 ;  /* 0x0000000a000b7305 */ /* 0x0002a4000021f000 */
[----:B-1----:R-:W-:Y:S02]  /*2260*/  HFMA2 R10, -RZ, RZ, 0, 0 ;  /* 0x00000000ff0a7431 */ /* 0x002fe400000001ff */
[----:B--2---:R-:W-:-:S04]  /*2270*/  IMAD.MOV R13, RZ, RZ, -R11 ;  /* 0x000000ffff0d7224 */ /* 0x004fc800078e0a0b */
        /* <DEDUP_REMOVED lines=9> */
[----:B------:R-:W-:-:S04]  /*2310*/  @!P1 LOP3.LUT R13, RZ, UR9, RZ, 0x33, !PT ;  /* 0x00000009ff0d9c12 */ /* 0x000fc8000f8e33ff */
[----:B------:R-:W-:-:S04]  /*2320*/  ISETP.NE.U32.AND P0, PT, R13, RZ, PT ;  /* 0x000000ff0d00720c */ /* 0x000fc80003f05070 */
[----:B------:R-:W-:Y:S01]  /*2330*/  ISETP.NE.AND.EX P0, PT, RZ, RZ, PT, P0 ;  /* 0x000000ffff00720c */ /* 0x000fe20003f05300 */
[----:B------:R-:W-:-:S12]  /*2340*/  BRA `(.L_x_39) ;  /* 0x0000000000247947 */ /* 0x000fd80003800000 */
.L_x_38:
[----:B------:R-:W1:Y:S01]  /*2350*/  LDCU.64 UR12, c[0x0][0x388] ;  /* 0x00007100ff0c77ac */ /* 0x000e620008000a00 */
[----:B------:R-:W-:Y:S01]  /*2360*/  IMAD.MOV.U32 R12, RZ, RZ, R28 ;  /* 0x000000ffff0c7224 */ /* 0x000fe200078e001c */
[----:B------:R-:W-:Y:S01]  /*2370*/  MOV R4, 0x23c0 ;  /* 0x000023c000047802 */ /* 0x000fe20000000f00 */
[----:B------:R-:W-:Y:S02]  /*2380*/  IMAD.MOV.U32 R13, RZ, RZ, R27 ;  /* 0x000000ffff0d7224 */ /* 0x000fe400078e001b */
[----:B-1----:R-:W-:Y:S01]  /*2390*/  IMAD.U32 R10, RZ, RZ, UR12 ;  /* 0x0000000cff0a7e24 */ /* 0x002fe2000f8e00ff */
[----:B------:R-:W-:-:S07]  /*23a0*/  MOV R11, UR13 ;  /* 0x0000000d000b7c02 */ /* 0x000fce0008000f00 */
[----:B0----5:R-:W-:Y:S05]  /*23b0*/  CALL.REL.NOINC `($__internal_1_$__cuda_sm20_rem_u64) ;  /* 0x0000000c00947944 */ /* 0x021fea0003c00000 */
[----:B------:R-:W-:-:S04]  /*23c0*/  ISETP.NE.U32.AND P0, PT, R10, RZ, PT ;  /* 0x000000ff0a00720c */ /* 0x000fc80003f05070 */
[----:B------:R-:W-:-:S13]  /*23d0*/  ISETP.NE.AND.EX P0, PT, R11, RZ, PT, P0 ;  /* 0x000000ff0b00720c */ /* 0x000fda0003f05300 */
.L_x_39:
[----:B0-----:R-:W-:Y:S05]  /*23e0*/  BSYNC.RECONVERGENT B1 ;  /* 0x0000000000017941 */ /* 0x001fea0003800200 */
.L_x_37:
[----:B------:R-:W-:Y:S05]  /*23f0*/  @P0 BRA `(.L_x_36) ;  /* 0x00000008003c0947 */ /* 0x000fea0003800000 */
[----:B------:R-:W-:Y:S04]  /*2400*/  BSSY.RECONVERGENT B1, `(.L_x_40) ;  /* 0x0000020000017945 */ /* 0x000fe80003800200 */
[----:B------:R-:W-:Y:S05]  /*2410*/  @P3 BRA `(.L_x_41) ;  /* 0x0000000000543947 */ /* 0x000fea0003800000 */
[----:B------:R-:W0:Y:S01]  /*2420*/  LDCU UR9, c[0x0][0x388] ;  /* 0x00007100ff0977ac */ /* 0x000e220008000800 */
[----:B------:R-:W-:Y:S01]  /*2430*/  MOV R21, RZ ;  /* 0x000000ff00157202 */ /* 0x000fe20000000f00 */
[----:B0-----:R-:W0:Y:S01]  /*2440*/  I2F.U32.RP R4, UR9 ;  /* 0x0000000900047d06 */ /* 0x001e220008209000 */
        /* <DEDUP_REMOVED lines=18> */
.L_x_41:
[----:B------:R-:W0:Y:S01]  /*2570*/  LDCU.64 UR12, c[0x0][0x388] ;  /* 0x00007100ff0c77ac */ /* 0x000e220008000a00 */
[----:B------:R-:W-:Y:S01]  /*2580*/  IMAD.MOV.U32 R12, RZ, RZ, R28 ;  /* 0x000000ffff0c7224 */ /* 0x000fe200078e001c */
[----:B------:R-:W-:Y:S01]  /*2590*/  MOV R4, 0x25e0 ;  /* 0x000025e000047802 */ /* 0x000fe20000000f00 */
[----:B------:R-:W-:Y:S02]  /*25a0*/  IMAD.MOV.U32 R13, RZ, RZ, R27 ;  /* 0x000000ffff0d7224 */ /* 0x000fe400078e001b */
[----:B0-----:R-:W-:Y:S01]  /*25b0*/  IMAD.U32 R10, RZ, RZ, UR12 ;  /* 0x0000000cff0a7e24 */ /* 0x001fe2000f8e00ff */
[----:B------:R-:W-:-:S07]  /*25c0*/  MOV R11, UR13 ;  /* 0x0000000d000b7c02 */ /* 0x000fce0008000f00 */
[----:B-----5:R-:W-:Y:S05]  /*25d0*/  CALL.REL.NOINC `($__internal_0_$__cuda_sm20_div_u64) ;  /* 0x0000000400fc7944 */ /* 0x020fea0003c00000 */
[----:B------:R-:W-:Y:S01]  /*25e0*/  IMAD.MOV.U32 R20, RZ, RZ, R30 ;  /* 0x000000ffff147224 */ /* 0x000fe200078e001e */
[----:B------:R-:W-:-:S07]  /*25f0*/  MOV R21, R31 ;  /* 0x0000001f00157202 */ /* 0x000fce0000000f00 */
.L_x_42:
[----:B------:R-:W-:Y:S05]  /*2600*/  BSYNC.RECONVERGENT B1 ;  /* 0x0000000000017941 */ /* 0x000fea0003800200 */
.L_x_40:
[----:B------:R-:W0:Y:S01]  /*2610*/  LDCU.64 UR12, c[0x0][0x3b0] ;  /* 0x00007600ff0c77ac */ /* 0x000e220008000a00 */
[----:B------:R-:W-:-:S04]  /*2620*/  ISETP.GE.U32.AND P0, PT, R7, UR4, PT ;  /* 0x0000000407007c0c */ /* 0x000fc8000bf06070 */
[----:B------:R-:W-:Y:S02]  /*2630*/  ISETP.GE.U32.AND.EX P0, PT, R9, UR5, PT, P0 ;  /* 0x0000000509007c0c */ /* 0x000fe4000bf06100 */
[----:B0-----:R-:W-:-:S04]  /*2640*/  ISETP.GE.U32.AND P1, PT, R20, UR12, PT ;  /* 0x0000000c14007c0c */ /* 0x001fc8000bf26070 */
[----:B------:R-:W-:-:S13]  /*2650*/  ISETP.GE.U32.OR.EX P0, PT, R21, UR13, !P0, P1 ;  /* 0x0000000d15007c0c */ /* 0x000fda000c706510 */
[----:B------:R-:W-:Y:S05]  /*2660*/  @P0 BRA `(.L_x_36) ;  /* 0x0000000400a00947 */ /* 0x000fea0003800000 */
[----:B------:R-:W0:Y:S01]  /*2670*/  LDCU UR9, c[0x0][0x38c] ;  /* 0x00007180ff0977ac */ /* 0x000e220008000800 */
[----:B------:R-:W-:Y:S01]  /*2680*/  IADD3 R12, P0, PT, R7, -UR4, RZ ;  /* 0x80000004070c7c10 */ /* 0x000fe2000ff1e0ff */
[----:B------:R-:W-:Y:S03]  /*2690*/  BSSY.RECONVERGENT B1, `(.L_x_43) ;  /* 0x0000021000017945 */ /* 0x000fe60003800200 */
[----:B------:R-:W-:-:S04]  /*26a0*/  IADD3.X R13, PT, PT, R9, ~UR5, RZ, P0, !PT ;  /* 0x80000005090d7c10 */ /* 0x000fc800087fe4ff */
[----:B0-----:R-:W-:-:S04]  /*26b0*/  LOP3.LUT R4, R13, UR9, RZ, 0xfc, !PT ;  /* 0x000000090d047c12 */ /* 0x001fc8000f8efcff */
[----:B------:R-:W-:-:S13]  /*26c0*/  ISETP.NE.U32.AND P3, PT, R4, RZ, PT ;  /* 0x000000ff0400720c */ /* 0x000fda0003f65070 */
[----:B------:R-:W-:Y:S05]  /*26d0*/  @P3 BRA `(.L_x_44) ;  /* 0x0000000000543947 */ /* 0x000fea0003800000 */
[----:B------:R-:W0:Y:S02]  /*26e0*/  LDCU UR9, c[0x0][0x388] ;  /* 0x00007100ff0977ac */ /* 0x000e240008000800 */
[----:B0-----:R-:W0:Y:S01]  /*26f0*/  I2F.U32.RP R14, UR9 ;  /* 0x00000009000e7d06 */ /* 0x001e220008209000 */
[----:B------:R-:W-:-:S07]  /*2700*/  ISETP.NE.U32.AND P1, PT, RZ, UR9, PT ;  /* 0x00000009ff007c0c */ /* 0x000fce000bf25070 */
        /* <DEDUP_REMOVED lines=18> */
.L_x_44:
[----:B------:R-:W0:Y:S01]  /*2830*/  LDCU.64 UR12, c[0x0][0x388] ;  /* 0x00007100ff0c77ac */ /* 0x000e220008000a00 */
[----:B------:R-:W-:Y:S01]  /*2840*/  MOV R4, 0x2880 ;  /* 0x0000288000047802 */ /* 0x000fe20000000f00 */
[----:B0-----:R-:W-:Y:S02]  /*2850*/  IMAD.U32 R10, RZ, RZ, UR12 ;  /* 0x0000000cff0a7e24 */ /* 0x001fe4000f8e00ff */
[----:B------:R-:W-:-:S07]  /*2860*/  IMAD.U32 R11, RZ, RZ, UR13 ;  /* 0x0000000dff0b7e24 */ /* 0x000fce000f8e00ff */
[----:B-----5:R-:W-:Y:S05]  /*2870*/  CALL.REL.NOINC `($__internal_1_$__cuda_sm20_rem_u64) ;  /* 0x0000000800647944 */ /* 0x020fea0003c00000 */
[----:B------:R-:W-:-:S04]  /*2880*/  ISETP.NE.U32.AND P0, PT, R10, RZ, PT ;  /* 0x000000ff0a00720c */ /* 0x000fc80003f05070 */
[----:B------:R-:W-:-:S13]  /*2890*/  ISETP.NE.AND.EX P0, PT, R11, RZ, PT, P0 ;  /* 0x000000ff0b00720c */ /* 0x000fda0003f05300 */
.L_x_45:
[----:B------:R-:W-:Y:S05]  /*28a0*/  BSYNC.RECONVERGENT B1 ;  /* 0x0000000000017941 */ /* 0x000fea0003800200 */
.L_x_43:
[----:B------:R-:W-:Y:S05]  /*28b0*/  @P0 BRA `(.L_x_36) ;  /* 0x00000004000c0947 */ /* 0x000fea0003800000 */
[----:B------:R-:W-:Y:S04]  /*28c0*/  BSSY.RECONVERGENT B1, `(.L_x_46) ;  /* 0x000001c000017945 */ /* 0x000fe80003800200 */
[----:B------:R-:W-:Y:S05]  /*28d0*/  @P3 BRA `(.L_x_47) ;  /* 0x0000000000543947 */ /* 0x000fea0003800000 */
        /* <DEDUP_REMOVED lines=19> */
[----:B------:R-:W-:Y:S01]  /*2a10*/  @!P2 LOP3.LUT R30, RZ, UR9, RZ, 0x33, !PT ;  /* 0x00000009ff1eac12 */ /* 0x000fe2000f8e33ff */
[----:B------:R-:W-:Y:S06]  /*2a20*/  BRA `(.L_x_48) ;  /* 0x0000000000147947 */ /* 0x000fec0003800000 */
.L_x_47:
[----:B------:R-:W0:Y:S01]  /*2a30*/  LDCU.64 UR12, c[0x0][0x388] ;  /* 0x00007100ff0c77ac */ /* 0x000e220008000a00 */
[----:B------:R-:W-:Y:S01]  /*2a40*/  MOV R4, 0x2a80 ;  /* 0x00002a8000047802 */ /* 0x000fe20000000f00 */
[----:B0-----:R-:W-:Y:S01]  /*2a50*/  IMAD.U32 R10, RZ, RZ, UR12 ;  /* 0x0000000cff0a7e24 */ /* 0x001fe2000f8e00ff */
[----:B------:R-:W-:-:S07]  /*2a60*/  MOV R11, UR13 ;  /* 0x0000000d000b7c02 */ /* 0x000fce0008000f00 */
[----:B-----5:R-:W-:Y:S05]  /*2a70*/  CALL.REL.NOINC `($__internal_0_$__cuda_sm20_div_u64) ;  /* 0x0000000000d47944 */ /* 0x020fea0003c00000 */
.L_x_48:
[----:B------:R-:W-:Y:S05]  /*2a80*/  BSYNC.RECONVERGENT B1 ;  /* 0x0000000000017941 */ /* 0x000fea0003800200 */
.L_x_46:
[----:B------:R-:W0:Y:S02]  /*2a90*/  LDCU.64 UR12, c[0x0][0x3c0] ;  /* 0x00007800ff0c77ac */ /* 0x000e240008000a00 */
[----:B0-----:R-:W-:-:S04]  /*2aa0*/  ISETP.GE.U32.AND P0, PT, R30, UR12, PT ;  /* 0x0000000c1e007c0c */ /* 0x001fc8000bf06070 */
[----:B------:R-:W-:-:S13]  /*2ab0*/  ISETP.GE.U32.AND.EX P0, PT, R31, UR13, PT, P0 ;  /* 0x0000000d1f007c0c */ /* 0x000fda000bf06100 */
[----:B------:R-:W-:Y:S05]  /*2ac0*/  @P0 BRA `(.L_x_36) ;  /* 0x0000000000880947 */ /* 0x000fea0003800000 */
[----:B------:R-:W0:Y:S01]  /*2ad0*/  LDC.64 R24, c[0x0][0x3d0] ;  /* 0x0000f400ff187b82 */ /* 0x000e220000000a00 */
[----:B------:R-:W1:Y:S01]  /*2ae0*/  LDCU.64 UR12, c[0x0][0x3e8] ;  /* 0x00007d00ff0c77ac */ /* 0x000e620008000a00 */
[----:B0-----:R-:W2:Y:S04]  /*2af0*/  LDG.E.64 R22, desc[UR10][R24.64] ;  /* 0x0000000a18167981 */ /* 0x001ea8000c1e1b00 */
[----:B------:R-:W3:Y:S04]  /*2b00*/  LDG.E.64 R14, desc[UR10][R24.64+0x8] ;  /* 0x0000080a180e7981 */ /* 0x000ee8000c1e1b00 */
[----:B------:R-:W4:Y:S04]  /*2b10*/  LDG.E.64 R12, desc[UR10][R24.64+0x10] ;  /* 0x0000100a180c7981 */ /* 0x000f28000c1e1b00 */
[----:B------:R-:W4:Y:S01]  /*2b20*/  LDG.E.64 R10, desc[UR10][R24.64+0x18] ;  /* 0x0000180a180a7981 */ /* 0x000f22000c1e1b00 */
[----:B--2---:R-:W-:-:S04]  /*2b30*/  IMAD R23, R23, R16, RZ ;  /* 0x0000001017177224 */ /* 0x004fc800078e02ff */
[C---:B------:R-:W-:Y:S02]  /*2b40*/  IMAD R27, R22.reuse, R17, R23 ;  /* 0x00000011161b7224 */ /* 0x040fe400078e0217 */
[----:B------:R-:W-:-:S04]  /*2b50*/  IMAD.WIDE.U32 R22, R22, R16, RZ ;  /* 0x0000001016167225 */ /* 0x000fc800078e00ff */
[----:B---3--:R-:W-:Y:S02]  /*2b60*/  IMAD R15, R15, R2, RZ ;  /* 0x000000020f0f7224 */ /* 0x008fe400078e02ff */
[----:B------:R-:W-:Y:S02]  /*2b70*/  IMAD.IADD R23, R23, 0x1, R27 ;  /* 0x0000000117177824 */ /* 0x000fe400078e021b */
[C---:B------:R-:W-:Y:S02]  /*2b80*/  IMAD R27, R14.reuse, R0, R15 ;  /* 0x000000000e1b7224 */ /* 0x040fe400078e020f */
[----:B------:R-:W-:-:S04]  /*2b90*/  IMAD.WIDE.U32 R14, R14, R2, R22 ;  /* 0x000000020e0e7225 */ /* 0x000fc800078e0016 */
[-C--:B----4-:R-:W-:Y:S02]  /*2ba0*/  IMAD R13, R13, R20.reuse, RZ ;  /* 0x000000140d0d7224 */ /* 0x090fe400078e02ff */
[----:B------:R-:W-:Y:S02]  /*2bb0*/  IMAD.IADD R15, R15, 0x1, R27 ;  /* 0x000000010f0f7824 */ /* 0x000fe400078e021b */
[C---:B------:R-:W-:Y:S02]  /*2bc0*/  IMAD R21, R12.reuse, R21, R13 ;  /* 0x000000150c157224 */ /* 0x040fe400078e020d */
[----:B------:R-:W-:-:S04]  /*2bd0*/  IMAD.WIDE.U32 R12, R12, R20, R14 ;  /* 0x000000140c0c7225 */ /* 0x000fc800078e000e */
[----:B------:R-:W-:Y:S01]  /*2be0*/  IMAD R11, R11, R30, RZ ;  /* 0x0000001e0b0b7224 */ /* 0x000fe200078e02ff */
[----:B------:R-:W-:-:S03]  /*2bf0*/  IADD3 R13, PT, PT, R13, R21, RZ ;  /* 0x000000150d0d7210 */ /* 0x000fc60007ffe0ff */
[C---:B------:R-:W-:Y:S02]  /*2c00*/  IMAD R15, R10.reuse, R31, R11 ;  /* 0x0000001f0a0f7224 */ /* 0x040fe400078e020b */
[----:B------:R-:W-:-:S04]  /*2c10*/  IMAD.WIDE.U32 R10, R10, R30, R12 ;  /* 0x0000001e0a0a7225 */ /* 0x000fc800078e000c */
[----:B------:R-:W-:Y:S02]  /*2c20*/  IMAD.IADD R11, R11, 0x1, R15 ;  /* 0x000000010b0b7824 */ /* 0x000fe400078e020f */
[----:B------:R-:W-:-:S03]  /*2c30*/  IMAD.SHL.U32 R12, R10, 0x4, RZ ;  /* 0x000000040a0c7824 */ /* 0x000fc600078e00ff */
[----:B------:R-:W-:Y:S02]  /*2c40*/  SHF.L.U64.HI R4, R10, 0x2, R11 ;  /* 0x000000020a047819 */ /* 0x000fe4000001020b */
[----:B-1----:R-:W-:-:S04]  /*2c50*/  IADD3 R10, P0, PT, R12, UR12, RZ ;  /* 0x0000000c0c0a7c10 */ /* 0x002fc8000ff1e0ff */
[----:B------:R-:W-:-:S05]  /*2c60*/  IADD3.X R11, PT, PT, R4, UR13, RZ, P0, !PT ;  /* 0x0000000d040b7c10 */ /* 0x000fca00087fe4ff */
[----:B------:R-:W2:Y:S02]  /*2c70*/  LDG.E R10, desc[UR10][R10.64] ;  /* 0x0000000a0a0a7981 */ /* 0x000ea4000c1e1900 */
[----:B--2--5:R-:W-:-:S13]  /*2c80*/  FSETP.NEU.AND P0, PT, R10, R5, PT ;  /* 0x000000050a00720b */ /* 0x024fda0003f0d000 */
[----:B------:R-:W-:Y:S05]  /*2c90*/  @P0 BRA `(.L_x_36) ;  /* 0x0000000000140947 */ /* 0x000fea0003800000 */
[----:B------:R-:W0:Y:S02]  /*2ca0*/  LDCU.64 UR12, c[0x0][0x3f0] ;  /* 0x00007e00ff0c77ac */ /* 0x000e240008000a00 */
[----:B0-----:R-:W-:-:S04]  /*2cb0*/  IADD3 R10, P0, PT, R12, UR12, RZ ;  /* 0x0000000c0c0a7c10 */ /* 0x001fc8000ff1e0ff */
[----:B------:R-:W-:-:S05]  /*2cc0*/  IADD3.X R11, PT, PT, R4, UR13, RZ, P0, !PT ;  /* 0x0000000d040b7c10 */ /* 0x000fca00087fe4ff */
[----:B------:R-:W2:Y:S02]  /*2cd0*/  LDG.E R10, desc[UR10][R10.64] ;  /* 0x0000000a0a0a7981 */ /* 0x000ea4000c1e1900 */
[----:B--2---:R-:W-:-:S07]  /*2ce0*/  FADD R3, R3, R10 ;  /* 0x0000000a03037221 */ /* 0x004fce0000000000 */
.L_x_36:
[----:B0-----:R-:W-:Y:S05]  /*2cf0*/  BSYNC.RECONVERGENT B0 ;  /* 0x0000000000007941 */ /* 0x001fea0003800200 */
.L_x_35:
[----:B------:R-:W0:Y:S01]  /*2d00*/  LDCU.64 UR4, c[0x0][0x380] ;  /* 0x00007000ff0477ac */ /* 0x000e220008000a00 */
[----:B------:R-:W-:-:S04]  /*2d10*/  UIADD3 UR6, UP0, UPT, UR6, 0x1, URZ ;  /* 0x0000000106067890 */ /* 0x000fc8000ff1e0ff */
[----:B------:R-:W-:Y:S02]  /*2d20*/  UIADD3.X UR7, UPT, UPT, URZ, UR7, URZ, UP0, !UPT ;  /* 0x00000007ff077290 */ /* 0x000fe400087fe4ff */
[----:B0-----:R-:W-:-:S04]  /*2d30*/  UISETP.NE.U32.AND UP0, UPT, UR6, UR4, UPT ;  /* 0x000000040600728c */ /* 0x001fc8000bf05070 */
[----:B------:R-:W-:-:S09]  /*2d40*/  UISETP.NE.AND.EX UP0, UPT, UR7, UR5, UPT, UP0 ;  /* 0x000000050700728c */ /* 0x000fd2000bf05300 */
[----:B------:R-:W-:Y:S05]  /*2d50*/  BRA.U UP0, `(.L_x_49) ;  /* 0xffffffdd00cc7547 */ /* 0x000fea000b83ffff */
.L_x_8:
[----:B------:R-:W0:Y:S02]  /*2d60*/  LDCU.64 UR4, c[0x0][0x3e0] ;  /* 0x00007c00ff0477ac */ /* 0x000e240008000a00 */
[----:B0-----:R-:W-:-:S04]  /*2d70*/  LEA R4, P0, R18, UR4, 0x2 ;  /* 0x0000000412047c11 */ /* 0x001fc8000f8010ff */
[----:B-----5:R-:W-:-:S05]  /*2d80*/  LEA.HI.X R5, R18, UR5, RZ, 0x2, P0 ;  /* 0x0000000512057c11 */ /* 0x020fca00080f14ff */
[----:B------:R-:W2:Y:S02]  /*2d90*/  LDG.E R0, desc[UR10][R4.64] ;  /* 0x0000000a04007981 */ /* 0x000ea4000c1e1900 */
[----:B--2---:R-:W-:-:S05]  /*2da0*/  FADD R3, R0, R3 ;  /* 0x0000000300037221 */ /* 0x004fca0000000000 */
[----:B------:R-:W-:Y:S01]  /*2db0*/  STG.E desc[UR10][R4.64], R3 ;  /* 0x0000000304007986 */ /* 0x000fe2000c10190a */
[----:B------:R-:W-:Y:S05]  /*2dc0*/  EXIT ;  /* 0x000000000000794d */ /* 0x000fea0003800000 */
        .weak           $__internal_0_$__cuda_sm20_div_u64
        .type           $__internal_0_$__cuda_sm20_div_u64,@function
        .size           $__internal_0_$__cuda_sm20_div_u64,($__internal_1_$__cuda_sm20_rem_u64 - $__internal_0_$__cuda_sm20_div_u64)
$__internal_0_$__cuda_sm20_div_u64:
[----:B------:R-:W0:Y:S08]  /*2dd0*/  I2F.U64.RP R24, R10 ;  /* 0x0000000a00187312 */ /* 0x000e300000309000 */
[----:B0-----:R-:W0:Y:S02]  /*2de0*/  MUFU.RCP R24, R24 ;  /* 0x0000001800187308 */ /* 0x001e240000001000 */
[----:B0-----:R-:W-:-:S06]  /*2df0*/  IADD3 R32, PT, PT, R24, 0x1ffffffe, RZ ;  /* 0x1ffffffe18207810 */ /* 0x001fcc0007ffe0ff */
[----:B------:R-:W0:Y:S02]  /*2e00*/  F2I.U64.TRUNC R32, R32 ;  /* 0x0000002000207311 */ /* 0x000e24000020d800 */
[----:B0-----:R-:W-:-:S04]  /*2e10*/  IMAD.WIDE.U32 R14, R32, R10, RZ ;  /* 0x0000000a200e7225 */ /* 0x001fc800078e00ff */
[----:B------:R-:W-:Y:S01]  /*2e20*/  IMAD R23, R32, R11, R15 ;  /* 0x0000000b20177224 */ /* 0x000fe200078e020f */
[----:B------:R-:W-:-:S03]  /*2e30*/  IADD3 R15, P0, PT, RZ, -R14, RZ ;  /* 0x8000000eff0f7210 */ /* 0x000fc60007f1e0ff */
[----:B------:R-:W-:Y:S01]  /*2e40*/  IMAD R14, R33, R10, R23 ;  /* 0x0000000a210e7224 */ /* 0x000fe200078e0217 */
[----:B------:R-:W-:Y:S01]  /*2e50*/  MOV R23, R32 ;  /* 0x0000002000177202 */ /* 0x000fe20000000f00 */
[----:B------:R-:W-:-:S04]  /*2e60*/  IMAD.HI.U32 R22, R32, R15, RZ ;  /* 0x0000000f20167227 */ /* 0x000fc800078e00ff */
[----:B------:R-:W-:-:S04]  /*2e70*/  IMAD.X R14, RZ, RZ, ~R14, P0 ;  /* 0x000000ffff0e7224 */ /* 0x000fc800000e0e0e */
[----:B------:R-:W-:-:S04]  /*2e80*/  IMAD.WIDE.U32 R22, P0, R32, R14, R22 ;  /* 0x0000000e20167225 */ /* 0x000fc80007800016 */
[----:B------:R-:W-:-:S04]  /*2e90*/  IMAD.HI.U32 R15, P1, R33, R15, R22 ;  /* 0x0000000f210f7227 */ /* 0x000fc80007820016 */
[CC--:B------:R-:W-:Y:S02]  /*2ea0*/  IMAD R22, R33.reuse, R14.reuse, RZ ;  /* 0x0000000e21167224 */ /* 0x0c0fe400078e02ff */
[----:B------:R-:W-:-:S03]  /*2eb0*/  IMAD.HI.U32 R14, R33, R14, RZ ;  /* 0x0000000e210e7227 */ /* 0x000fc600078e00ff */
[----:B------:R-:W-:Y:S01]  /*2ec0*/  IADD3 R31, P2, PT, R22, R15, RZ ;  /* 0x0000000f161f7210 */ /* 0x000fe20007f5e0ff */
[----:B------:R-:W-:-:S04]  /*2ed0*/  IMAD.X R14, R14, 0x1, R33, P0 ;  /* 0x000000010e0e7824 */ /* 0x000fc800000e0621 */
[----:B------:R-:W-:Y:S01]  /*2ee0*/  IMAD.WIDE.U32 R22, R31, R10, RZ ;  /* 0x0000000a1f167225 */ /* 0x000fe200078e00ff */
[----:B------:R-:W-:-:S03]  /*2ef0*/  IADD3.X R15, PT, PT, RZ, RZ, R14, P2, P1 ;  /* 0x000000ffff0f7210 */ /* 0x000fc600017e240e */
[----:B------:R-:W-:Y:S01]  /*2f00*/  IMAD R14, R31, R11, R23 ;  /* 0x0000000b1f0e7224 */ /* 0x000fe200078e0217 */
[----:B------:R-:W-:-:S03]  /*2f10*/  IADD3 R22, P0, PT, RZ, -R22, RZ ;  /* 0x80000016ff167210 */ /* 0x000fc60007f1e0ff */
[----:B------:R-:W-:Y:S02]  /*2f20*/  IMAD R14, R15, R10, R14 ;  /* 0x0000000a0f0e7224 */ /* 0x000fe400078e020e */
[----:B------:R-:W-:-:S03]  /*2f30*/  IMAD.HI.U32 R30, R31, R22, RZ ;  /* 0x000000161f1e7227 */ /* 0x000fc600078e00ff */
[----:B------:R-:W-:-:S05]  /*2f40*/  IADD3.X R14, PT, PT, RZ, ~R14, RZ, P0, !PT ;  /* 0x8000000eff0e7210 */ /* 0x000fca00007fe4ff */
[----:B------:R-:W-:-:S04]  /*2f50*/  IMAD.WIDE.U32 R30, P0, R31, R14, R30 ;  /* 0x0000000e1f1e7225 */ /* 0x000fc8000780001e */
[C---:B------:R-:W-:Y:S02]  /*2f60*/  IMAD R23, R15.reuse, R14, RZ ;  /* 0x0000000e0f177224 */ /* 0x040fe400078e02ff */
[----:B------:R-:W-:-:S04]  /*2f70*/  IMAD.HI.U32 R22, P1, R15, R22, R30 ;  /* 0x000000160f167227 */ /* 0x000fc8000782001e */
[----:B------:R-:W-:Y:S02]  /*2f80*/  HFMA2 R31, -RZ, RZ, 0, 0 ;  /* 0x00000000ff1f7431 */ /* 0x000fe400000001ff */
[----:B------:R-:W-:Y:S01]  /*2f90*/  IMAD.HI.U32 R14, R15, R14, RZ ;  /* 0x0000000e0f0e7227 */ /* 0x000fe200078e00ff */
[----:B------:R-:W-:-:S03]  /*2fa0*/  IADD3 R22, P2, PT, R23, R22, RZ ;  /* 0x0000001617167210 */ /* 0x000fc60007f5e0ff */
[----:B------:R-:W-:Y:S02]  /*2fb0*/  IMAD.X R14, R14, 0x1, R15, P0 ;  /* 0x000000010e0e7824 */ /* 0x000fe400000e060f */
[----:B------:R-:W-:-:S04]  /*2fc0*/  IMAD.HI.U32 R30, R22, R12, RZ ;  /* 0x0000000c161e7227 */ /* 0x000fc800078e00ff */
[----:B------:R-:W-:Y:S01]  /*2fd0*/  IMAD.WIDE.U32 R30, R22, R13, R30 ;  /* 0x0000000d161e7225 */ /* 0x000fe200078e001e */
[----:B------:R-:W-:-:S05]  /*2fe0*/  IADD3.X R22, PT, PT, RZ, RZ, R14, P2, P1 ;  /* 0x000000ffff167210 */ /* 0x000fca00017e240e */
[----:B------:R-:W-:-:S04]  /*2ff0*/  IMAD.HI.U32 R14, P0, R22, R12, R30 ;  /* 0x0000000c160e7227 */ /* 0x000fc8000780001e */
[CC--:B------:R-:W-:Y:S02]  /*3000*/  IMAD R23, R22.reuse, R13.reuse, RZ ;  /* 0x0000000d16177224 */ /* 0x0c0fe400078e02ff */
[----:B------:R-:W-:-:S03]  /*3010*/  IMAD.HI.U32 R15, R22, R13, RZ ;  /* 0x0000000d160f7227 */ /* 0x000fc600078e00ff */
[----:B------:R-:W-:Y:S01]  /*3020*/  IADD3 R14, P1, PT, R23, R14, RZ ;  /* 0x0000000e170e7210 */ /* 0x000fe20007f3e0ff */
[----:B------:R-:W-:-:S04]  /*3030*/  IMAD.X R15, RZ, RZ, R15, P0 ;  /* 0x000000ffff0f7224 */ /* 0x000fc800000e060f */
[----:B------:R-:W-:Y:S01]  /*3040*/  IMAD.WIDE.U32 R30, R14, R10, RZ ;  /* 0x0000000a0e1e7225 */ /* 0x000fe200078e00ff */
[----:B------:R-:W-:-:S03]  /*3050*/  IADD3.X R15, PT, PT, RZ, R15, RZ, P1, !PT ;  /* 0x0000000fff0f7210 */ /* 0x000fc60000ffe4ff */
[----:B------:R-:W-:Y:S01]  /*3060*/  IMAD R22, R14, R11, R31 ;  /* 0x0000000b0e167224 */ /* 0x000fe200078e021f */
[----:B------:R-:W-:-:S03]  /*3070*/  IADD3 R23, P1, PT, -R30, R12, RZ ;  /* 0x0000000c1e177210 */ /* 0x000fc60007f3e1ff */
[-C--:B------:R-:W-:Y:S01]  /*3080*/  IMAD R12, R15, R10.reuse, R22 ;  /* 0x0000000a0f0c7224 */ /* 0x080fe200078e0216 */
[----:B------:R-:W-:-:S03]  /*3090*/  ISETP.GE.U32.AND P0, PT, R23, R10, PT ;  /* 0x0000000a1700720c */ /* 0x000fc60003f06070 */
[----:B------:R-:W-:Y:S01]  /*30a0*/  IMAD.X R12, R13, 0x1, ~R12, P1 ;  /* 0x000000010d0c7824 */ /* 0x000fe200008e0e0c */
[----:B------:R-:W-:Y:S02]  /*30b0*/  IADD3 R13, P2, PT, R14, 0x1, RZ ;  /* 0x000000010e0d7810 */ /* 0x000fe40007f5e0ff */
[----:B------:R-:W-:Y:S02]  /*30c0*/  IADD3 R22, P1, PT, -R10, R23, RZ ;  /* 0x000000170a167210 */ /* 0x000fe40007f3e1ff */
[----:B------:R-:W-:Y:S02]  /*30d0*/  ISETP.GE.U32.AND.EX P0, PT, R12, R11, PT, P0 ;  /* 0x0000000b0c00720c */ /* 0x000fe40003f06100 */
[----:B------:R-:W-:Y:S02]  /*30e0*/  IADD3.X R29, PT, PT, ~R11, R12, RZ, P1, !PT ;  /* 0x0000000c0b1d7210 */ /* 0x000fe40000ffe5ff */
[----:B------:R-:W-:Y:S01]  /*30f0*/  SEL R13, R13, R14, P0 ;  /* 0x0000000e0d0d7207 */ /* 0x000fe20000000000 */
[----:B------:R-:W-:Y:S01]  /*3100*/  IMAD.X R14, RZ, RZ, R15, P2 ;  /* 0x000000ffff0e7224 */ /* 0x000fe200010e060f */
[----:B------:R-:W-:-:S02]  /*3110*/  SEL R23, R22, R23, P0 ;  /* 0x0000001716177207 */ /* 0x000fc40000000000 */
[----:B------:R-:W-:Y:S02]  /*3120*/  SEL R12, R29, R12, P0 ;  /* 0x0000000c1d0c7207 */ /* 0x000fe40000000000 */
[----:B------:R-:W-:Y:S02]  /*3130*/  SEL R14, R14, R15, P0 ;  /* 0x0000000f0e0e7207 */ /* 0x000fe40000000000 */
[----:B------:R-:W-:Y:S02]  /*3140*/  ISETP.GE.U32.AND P0, PT, R23, R10, PT ;  /* 0x0000000a1700720c */ /* 0x000fe40003f06070 */
[----:B------:R-:W-:Y:S02]  /*3150*/  IADD3 R22, P2, PT, R13, 0x1, RZ ;  /* 0x000000010d167810 */ /* 0x000fe40007f5e0ff */
[----:B------:R-:W-:Y:S01]  /*3160*/  ISETP.NE.U32.AND P1, PT, R10, RZ, PT ;  /* 0x000000ff0a00720c */ /* 0x000fe20003f25070 */
[----:B------:R-:W-:Y:S01]  /*3170*/  IMAD.MOV.U32 R10, RZ, RZ, R4 ;  /* 0x000000ffff0a7224 */ /* 0x000fe200078e0004 */
[----:B------:R-:W-:-:S02]  /*3180*/  ISETP.GE.U32.AND.EX P0, PT, R12, R11, PT, P0 ;  /* 0x0000000b0c00720c */ /* 0x000fc40003f06100 */
[-C--:B------:R-:W-:Y:S02]  /*3190*/  IADD3.X R15, PT, PT, RZ, R14.reuse, RZ, P2, !PT ;  /* 0x0000000eff0f7210 */ /* 0x080fe400017fe4ff */
[----:B------:R-:W-:Y:S02]  /*31a0*/  ISETP.NE.AND.EX P1, PT, R11, RZ, PT, P1 ;  /* 0x000000ff0b00720c */ /* 0x000fe40003f25310 */
[----:B------:R-:W-:Y:S02]  /*31b0*/  MOV R11, 0x0 ;  /* 0x00000000000b7802 */ /* 0x000fe40000000f00 */
[----:B------:R-:W-:Y:S02]  /*31c0*/  SEL R22, R22, R13, P0 ;  /* 0x0000000d16167207 */ /* 0x000fe40000000000 */
[----:B------:R-:W-:Y:S02]  /*31d0*/  SEL R15, R15, R14, P0 ;  /* 0x0000000e0f0f7207 */ /* 0x000fe40000000000 */
[----:B------:R-:W-:-:S02]  /*31e0*/  SEL R30, R22, 0xffffffff, P1 ;  /* 0xffffffff161e7807 */ /* 0x000fc40000800000 */
[----:B------:R-:W-:Y:S01]  /*31f0*/  SEL R31, R15, 0xffffffff, P1 ;  /* 0xffffffff0f1f7807 */ /* 0x000fe20000800000 */
[----:B------:R-:W-:Y:S06]  /*3200*/  RET.REL.NODEC R10 `(min_pool2d_backward) ;  /* 0xffffffcc0a7c7950 */ /* 0x000fec0003c3ffff */
        .weak           $__internal_1_$__cuda_sm20_rem_u64
        .type           $__internal_1_$__cuda_sm20_rem_u64,@function
        .size           $__internal_1_$__cuda_sm20_rem_u64,(.L_x_261 - $__internal_1_$__cuda_sm20_rem_u64)
$__internal_1_$__cuda_sm20_rem_u64:
[----:B------:R-:W0:Y:S08]  /*3210*/  I2F.U64.RP R24, R10 ;  /* 0x0000000a00187312 */ /* 0x000e300000309000 */
[----:B0-----:R-:W0:Y:S02]  /*3220*/  MUFU.RCP R23, R24 ;  /* 0x0000001800177308 */ /* 0x001e240000001000 */
[----:B0-----:R-:W-:-:S06]  /*3230*/  VIADD R23, R23, 0x1ffffffe ;  /* 0x1ffffffe17177836 */ /* 0x001fcc0000000000 */
[----:B------:R-:W0:Y:S02]  /*3240*/  F2I.U64.TRUNC R22, R23 ;  /* 0x0000001700167311 */ /* 0x000e24000020d800 */
[----:B0-----:R-:W-:-:S04]  /*3250*/  IMAD.WIDE.U32 R14, R22, R10, RZ ;  /* 0x0000000a160e7225 */ /* 0x001fc800078e00ff */
[C---:B------:R-:W-:Y:S01]  /*3260*/  IMAD R15, R22.reuse, R11, R15 ;  /* 0x0000000b160f7224 */ /* 0x040fe200078e020f */
[----:B------:R-:W-:Y:S01]  /*3270*/  IADD3 R14, P0, PT, RZ, -R14, RZ ;  /* 0x8000000eff0e7210 */ /* 0x000fe20007f1e0ff */
[----:B------:R-:W-:Y:S02]  /*3280*/  IMAD.MOV.U32 R31, RZ, RZ, R22 ;  /* 0x000000ffff1f7224 */ /* 0x000fe400078e0016 */
[----:B------:R-:W-:Y:S02]  /*3290*/  IMAD R15, R23, R10, R15 ;  /* 0x0000000a170f7224 */ /* 0x000fe400078e020f */
[----:B------:R-:W-:-:S03]  /*32a0*/  IMAD.HI.U32 R30, R22, R14, RZ ;  /* 0x0000000e161e7227 */ /* 0x000fc600078e00ff */
[----:B------:R-:W-:-:S05]  /*32b0*/  IADD3.X R15, PT, PT, RZ, ~R15, RZ, P0, !PT ;  /* 0x8000000fff0f7210 */ /* 0x000fca00007fe4ff */
[----:B------:R-:W-:-:S04]  /*32c0*/  IMAD.WIDE.U32 R30, P1, R22, R15, R30 ;  /* 0x0000000f161e7225 */ /* 0x000fc8000782001e */
[----:B------:R-:W-:-:S04]  /*32d0*/  IMAD.HI.U32 R22, R23, R15, RZ ;  /* 0x0000000f17167227 */ /* 0x000fc800078e00ff */
[----:B------:R-:W-:Y:S01]  /*32e0*/  IMAD.HI.U32 R14, P0, R23, R14, R30 ;  /* 0x0000000e170e7227 */ /* 0x000fe2000780001e */
[----:B------:R-:W-:-:S03]  /*32f0*/  IADD3.X R22, PT, PT, R22, R23, RZ, P1, !PT ;  /* 0x0000001716167210 */ /* 0x000fc60000ffe4ff */
[----:B------:R-:W-:-:S05]  /*3300*/  IMAD R15, R23, R15, RZ ;  /* 0x0000000f170f7224 */ /* 0x000fca00078e02ff */
[----:B------:R-:W-:-:S04]  /*3310*/  IADD3 R31, P1, PT, R15, R14, RZ ;  /* 0x0000000e0f1f7210 */ /* 0x000fc80007f3e0ff */
[----:B------:R-:W-:Y:S01]  /*3320*/  IADD3.X R15, PT, PT, RZ, RZ, R22, P1, P0 ;  /* 0x000000ffff0f7210 */ /* 0x000fe20000fe0416 */
[----:B------:R-:W-:-:S04]  /*3330*/  IMAD.WIDE.U32 R22, R31, R10, RZ ;  /* 0x0000000a1f167225 */ /* 0x000fc800078e00ff */
[----:B------:R-:W-:Y:S01]  /*3340*/  IMAD R14, R31, R11, R23 ;  /* 0x0000000b1f0e7224 */ /* 0x000fe200078e0217 */
[----:B------:R-:W-:-:S03]  /*3350*/  IADD3 R22, P0, PT, RZ, -R22, RZ ;  /* 0x80000016ff167210 */ /* 0x000fc60007f1e0ff */
[----:B------:R-:W-:Y:S02]  /*3360*/  IMAD R14, R15, R10, R14 ;  /* 0x0000000a0f0e7224 */ /* 0x000fe400078e020e */
[----:B------:R-:W-:-:S04]  /*3370*/  IMAD.HI.U32 R30, R31, R22, RZ ;  /* 0x000000161f1e7227 */ /* 0x000fc800078e00ff */
[----:B------:R-:W-:-:S04]  /*3380*/  IMAD.X R14, RZ, RZ, ~R14, P0 ;  /* 0x000000ffff0e7224 */ /* 0x000fc800000e0e0e */
[----:B------:R-:W-:-:S04]  /*3390*/  IMAD.WIDE.U32 R30, P1, R31, R14, R30 ;  /* 0x0000000e1f1e7225 */ /* 0x000fc8000782001e */
[----:B------:R-:W-:-:S04]  /*33a0*/  IMAD.HI.U32 R24, R15, R14, RZ ;  /* 0x0000000e0f187227 */ /* 0x000fc800078e00ff */
[----:B------:R-:W-:Y:S01]  /*33b0*/  IMAD.HI.U32 R22, P0, R15, R22, R30 ;  /* 0x000000160f167227 */ /* 0x000fe2000780001e */
[----:B------:R-:W-:-:S03]  /*33c0*/  IADD3.X R23, PT, PT, R24, R15, RZ, P1, !PT ;  /* 0x0000000f18177210 */ /* 0x000fc60000ffe4ff */
[----:B------:R-:W-:Y:S02]  /*33d0*/  IMAD R15, R15, R14, RZ ;  /* 0x0000000e0f0f7224 */ /* 0x000fe400078e02ff */
[----:B------:R-:W-:-:S03]  /*33e0*/  IMAD.MOV.U32 R31, RZ, RZ, RZ ;  /* 0x000000ffff1f7224 */ /* 0x000fc600078e00ff */
[----:B------:R-:W-:-:S04]  /*33f0*/  IADD3 R15, P1, PT, R15, R22, RZ ;  /* 0x000000160f0f7210 */ /* 0x000fc80007f3e0ff */
[----:B------:R-:W-:Y:S01]  /*3400*/  IADD3.X R14, PT, PT, RZ, RZ, R23, P1, P0 ;  /* 0x000000ffff0e7210 */ /* 0x000fe20000fe0417 */
[----:B------:R-:W-:-:S04]  /*3410*/  IMAD.HI.U32 R30, R15, R12, RZ ;  /* 0x0000000c0f1e7227 */ /* 0x000fc800078e00ff */
[-C--:B------:R-:W-:Y:S02]  /*3420*/  IMAD R22, R14, R13.reuse, RZ ;  /* 0x0000000d0e167224 */ /* 0x080fe400078e02ff */
[----:B------:R-:W-:-:S04]  /*3430*/  IMAD.WIDE.U32 R30, R15, R13, R30 ;  /* 0x0000000d0f1e7225 */ /* 0x000fc800078e001e */
[----:B------:R-:W-:-:S04]  /*3440*/  IMAD.HI.U32 R15, P0, R14, R12, R30 ;  /* 0x0000000c0e0f7227 */ /* 0x000fc8000780001e */
[----:B------:R-:W-:Y:S01]  /*3450*/  IMAD.HI.U32 R14, R14, R13, RZ ;  /* 0x0000000d0e0e7227 */ /* 0x000fe200078e00ff */
[----:B------:R-:W-:-:S04]  /*3460*/  IADD3 R15, P1, PT, R22, R15, RZ ;  /* 0x0000000f160f7210 */ /* 0x000fc80007f3e0ff */
[----:B------:R-:W-:Y:S01]  /*3470*/  IADD3.X R14, PT, PT, R14, RZ, RZ, P0, !PT ;  /* 0x000000ff0e0e7210 */ /* 0x000fe200007fe4ff */
[----:B------:R-:W-:-:S04]  /*3480*/  IMAD.WIDE.U32 R22, R15, R10, RZ ;  /* 0x0000000a0f167225 */ /* 0x000fc800078e00ff */
[----:B------:R-:W-:Y:S01]  /*3490*/  IMAD R15, R15, R11, R23 ;  /* 0x0000000b0f0f7224 */ /* 0x000fe200078e0217 */
[----:B------:R-:W-:Y:S01]  /*34a0*/  IADD3 R23, P2, PT, -R22, R12, RZ ;  /* 0x0000000c16177210 */ /* 0x000fe20007f5e1ff */
[----:B------:R-:W-:-:S03]  /*34b0*/  IMAD.X R14, RZ, RZ, R14, P1 ;  /* 0x000000ffff0e7224 */ /* 0x000fc600008e060e */
[-C--:B------:R-:W-:Y:S01]  /*34c0*/  ISETP.GE.U32.AND P0, PT, R23, R10.reuse, PT ;  /* 0x0000000a1700720c */ /* 0x080fe20003f06070 */
[----:B------:R-:W-:Y:S01]  /*34d0*/  IMAD R14, R14, R10, R15 ;  /* 0x0000000a0e0e7224 */ /* 0x000fe200078e020f */
[----:B------:R-:W-:-:S04]  /*34e0*/  IADD3 R22, P1, PT, -R10, R23, RZ ;  /* 0x000000170a167210 */ /* 0x000fc80007f3e1ff */
[----:B------:R-:W-:Y:S02]  /*34f0*/  IADD3.X R14, PT, PT, ~R14, R13, RZ, P2, !PT ;  /* 0x0000000d0e0e7210 */ /* 0x000fe400017fe5ff */
[----:B------:R-:W-:Y:S02]  /*3500*/  ISETP.NE.U32.AND P2, PT, R10, RZ, PT ;  /* 0x000000ff0a00720c */ /* 0x000fe40003f45070 */
[C---:B------:R-:W-:Y:S01]  /*3510*/  ISETP.GE.U32.AND.EX P0, PT, R14.reuse, R11, PT, P0 ;  /* 0x0000000b0e00720c */ /* 0x040fe20003f06100 */
[----:B------:R-:W-:Y:S01]  /*3520*/  IMAD.X R15, R14, 0x1, ~R11, P1 ;  /* 0x000000010e0f7824 */ /* 0x000fe200008e0e0b */
[----:B------:R-:W-:Y:S02]  /*3530*/  ISETP.NE.AND.EX P2, PT, R11, RZ, PT, P2 ;  /* 0x000000ff0b00720c */ /* 0x000fe40003f45320 */
[----:B------:R-:W-:Y:S02]  /*3540*/  SEL R23, R22, R23, P0 ;  /* 0x0000001716177207 */ /* 0x000fe40000000000 */
[----:B------:R-:W-:-:S02]  /*3550*/  SEL R14, R15, R14, P0 ;  /* 0x0000000e0f0e7207 */ /* 0x000fc40000000000 */
[----:B------:R-:W-:Y:S02]  /*3560*/  ISETP.GE.U32.AND P0, PT, R23, R10, PT ;  /* 0x0000000a1700720c */ /* 0x000fe40003f06070 */
[----:B------:R-:W-:Y:S02]  /*3570*/  IADD3 R22, P1, PT, -R10, R23, RZ ;  /* 0x000000170a167210 */ /* 0x000fe40007f3e1ff */
[----:B------:R-:W-:Y:S02]  /*3580*/  ISETP.GE.U32.AND.EX P0, PT, R14, R11, PT, P0 ;  /* 0x0000000b0e00720c */ /* 0x000fe40003f06100 */
[-C--:B------:R-:W-:Y:S02]  /*3590*/  IADD3.X R15, PT, PT, ~R11, R14.reuse, RZ, P1, !PT ;  /* 0x0000000e0b0f7210 */ /* 0x080fe40000ffe5ff */
[----:B------:R-:W-:Y:S02]  /*35a0*/  SEL R10, R22, R23, P0 ;  /* 0x00000017160a7207 */ /* 0x000fe40000000000 */
[----:B------:R-:W-:Y:S01]  /*35b0*/  SEL R11, R15, R14, P0 ;  /* 0x0000000e0f0b7207 */ /* 0x000fe20000000000 */
[----:B------:R-:W-:-:S02]  /*35c0*/  HFMA2 R15, -RZ, RZ, 0, 0 ;  /* 0x00000000ff0f7431 */ /* 0x000fc400000001ff */
[----:B------:R-:W-:Y:S01]  /*35d0*/  IMAD.MOV.U32 R14, RZ, RZ, R4 ;  /* 0x000000ffff0e7224 */ /* 0x000fe200078e0004 */
[----:B------:R-:W-:Y:S02]  /*35e0*/  SEL R10, R10, 0xffffffff, P2 ;  /* 0xffffffff0a0a7807 */ /* 0x000fe40001000000 */
[----:B------:R-:W-:Y:S01]  /*35f0*/  SEL R11, R11, 0xffffffff, P2 ;  /* 0xffffffff0b0b7807 */ /* 0x000fe20001000000 */
[----:B------:R-:W-:Y:S06]  /*3600*/  RET.REL.NODEC R14 `(min_pool2d_backward) ;  /* 0xffffffc80e7c7950 */ /* 0x000fec0003c3ffff */
.L_x_50:
[----:B------:R-:W-:-:S00]  /*3610*/  BRA `(.L_x_50) ;  /* 0xfffffffc00fc7947 */ /* 0x000fc0000383ffff */
[----:B------:R-:W-:-:S00]  /*3620*/  NOP ;  /* 0x0000000000007918 */ /* 0x000fc00000000000 */
        /* <DEDUP_REMOVED lines=13> */
.L_x_261:


//--------------------- .text.min_pool2d_forward  --------------------------
	.section	.text.min_pool2d_forward,"ax",@progbits
	.align	128
        .global         min_pool2d_forward
        .type           min_pool2d_forward,@function
        .size           min_pool2d_forward,(.L_x_263 - min_pool2d_forward)
        .other          min_pool2d_forward,@"STO_CUDA_ENTRY STV_DEFAULT"
min_pool2d_forward:
.text.min_pool2d_forward:
[----:B------:R-:W-:Y:S01]  /*0000*/  LDC R1, c[0x0][0x37c] ;  /* 0x0000df00ff017b82 */ /* 0x000fe20000000800 */
[----:B------:R-:W0:Y:S01]  /*0010*/  LDCU.64 UR8, c[0x0][0x398] ;  /* 0x00007300ff0877ac */ /* 0x000e220008000a00 */
[----:B------:R-:W1:Y:S06]  /*0020*/  S2R R21, SR_TID.X ;  /* 0x0000000000157919 */ /* 0x000e6c0000002100 */
[----:B------:R-:W1:Y:S01]  /*0030*/  LDC R20, c[0x0][0x360] ;  /* 0x0000d800ff147b82 */ /* 0x000e620000000800 */
[----:B------:R-:W0:Y:S01]  /*0040*/  LDCU.64 UR10, c[0x0][0x3a0] ;  /* 0x00007400ff0a77ac */ /* 0x000e220008000a00 */
[----:B------:R-:W2:Y:S01]  /*0050*/  LDCU.64 UR12, c[0x0][0x3b0] ;  /* 0x00007600ff0c77ac */ /* 0x000ea20008000a00 */
[----:B------:R-:W3:Y:S01]  /*0060*/  LDCU.64 UR14, c[0x0][0x3c0] ;  /* 0x00007800ff0e77ac */ /* 0x000ee20008000a00 */
[----:B0-----:R-:W-:-:S02]  /*0070*/  UIMAD UR6, UR9, UR10, URZ ;  /* 0x0000000a090672a4 */ /* 0x001fc4000f8e02ff */
[----:B------:R-:W-:Y:S02]  /*0080*/  UIMAD.WIDE.U32 UR4, UR8, UR10, URZ ;  /* 0x0000000a080472a5 */ /* 0x000fe4000f8e00ff */
[----:B------:R-:W-:Y:S01]  /*0090*/  UIMAD UR6, UR8, UR11, UR6 ;  /* 0x0000000b080672a4 */ /* 0x000fe2000f8e0206 */
[----:B------:R-:W1:Y:S03]  /*00a0*/  S2UR UR8, SR_CTAID.X ;  /* 0x00000000000879c3 */ /* 0x000e660000002500 */
[----:B------:R-:W-:Y:S02]  /*00b0*/  UIADD3 UR5, UPT, UPT, UR5, UR6, URZ ;  /* 0x0000000605057290 */ /* 0x000fe4000fffe0ff */
[----:B--2---:R-:W-:Y:S02]  /*00c0*/  UIMAD.WIDE.U32 UR6, UR4, UR12, URZ ;  /* 0x0000000c040672a5 */ /* 0x004fe4000f8e00ff */
[----:B------:R-:W-:-:S02]  /*00d0*/  UIMAD UR5, UR5, UR12, URZ ;  /* 0x0000000c050572a4 */ /* 0x000fc4000f8e02ff */
[----:B---3--:R-:W-:Y:S02]  /*00e0*/  UIMAD.WIDE.U32 UR10, UR6, UR14, URZ ;  /* 0x0000000e060a72a5 */ /* 0x008fe4000f8e00ff */
[----:B------:R-:W-:-:S04]  /*00f0*/  UIMAD UR4, UR4, UR13, UR5 ;  /* 0x0000000d040472a4 */ /* 0x000fc8000f8e0205 */
[----:B------:R-:W-:-:S04]  /*0100*/  UIADD3 UR4, UPT, UPT, UR7, UR4, URZ ;  /* 0x0000000407047290 */ /* 0x000fc8000fffe0ff */
[----:B------:R-:W-:-:S04]  /*0110*/  UIMAD UR4, UR4, UR14, URZ ;  /* 0x0000000e040472a4 */ /* 0x000fc8000f8e02ff */
[----:B------:R-:W-:Y:S01]  /*0120*/  UIMAD UR4, UR6, UR15, UR4 ;  /* 0x0000000f060472a4 */ /* 0x000fe2000f8e0204 */
[----:B-1----:R-:W-:-:S03]  /*0130*/  IMAD R20, R20, UR8, R21 ;  /* 0x0000000814147c24 */ /* 0x002fc6000f8e0215 */
[----:B------:R-:W-:Y:S02]  /*0140*/  UIADD3 UR4, UPT, UPT, UR11, UR4, URZ ;  /* 0x000000040b047290 */ /* 0x000fe4000fffe0ff */
[----:B------:R-:W-:-:S04]  /*0150*/  ISETP.LT.U32.AND P0, PT, R20, UR10, PT ;  /* 0x0000000a14007c0c */ /* 0x000fc8000bf01070 */
[----:B------:R-:W-:-:S04]  /*0160*/  MOV R0, UR4 ;  /* 0x0000000400007c02 */ /* 0x000fc80008000f00 */
[----:B------:R-:W-:-:S13]  /*0170*/  ISETP.GT.U32.AND.EX P0, PT, R0, RZ, PT, P0 ;  /* 0x000000ff0000720c */ /* 0x000fda0003f04100 */
[----:B------:R-:W-:Y:S05]  /*0180*/  @!P0 EXIT ;  /* 0x000000000000894d */ /* 0x000fea0003800000 */
[----:B------:R-:W-:-:S09]  /*0190*/  UISETP.NE.U32.AND UP0, UPT, UR15, URZ, UPT ;  /* 0x000000ff0f00728c */ /* 0x000fd2000bf05070 */
[----:B------:R-:W-:Y:S05]  /*01a0*/  BRA.U UP0, `(.L_x_51) ;  /* 0x00000001005c7547 */ /* 0x000fea000b800000 */
        /* <DEDUP_REMOVED lines=9> */
[----:B------:R-:W-:-:S05]  /*0240*/  IMAD.HI.U32 R4, R3, R20, RZ ;  /* 0x0000001403047227 */ /* 0x000fca00078e00ff */
[----:B------:R-:W-:-:S05]  /*0250*/  IADD3 R3, PT, PT, -R4, RZ, RZ ;  /* 0x000000ff04037210 */ /* 0x000fca0007ffe1ff */
[----:B------:R-:W-:-:S05]  /*0260*/  IMAD R3, R3, UR14, R20 ;  /* 0x0000000e03037c24 */ /* 0x000fca000f8e0214 */
[----:B------:R-:W-:-:S13]  /*0270*/  ISETP.GE.U32.AND P0, PT, R3, UR14, PT ;  /* 0x0000000e03007c0c */ /* 0x000fda000bf06070 */
[----:B------:R-:W-:Y:S01]  /*0280*/  @P0 VIADD R3, R3, -UR14 ;  /* 0x8000000e03030c36 */ /* 0x000fe20008000000 */
[----:B------:R-:W-:-:S04]  /*0290*/  @P0 IADD3 R4, PT, PT, R4, 0x1, RZ ;  /* 0x0000000104040810 */ /* 0x000fc80007ffe0ff */
[----:B------:R-:W-:Y:S01]  /*02a0*/  ISETP.GE.U32.AND P1, PT, R3, UR14, PT ;  /* 0x0000000e03007c0c */ /* 0x000fe2000bf26070 */
[----:B------:R-:W-:-:S12]  /*02b0*/  IMAD.MOV.U32 R3, RZ, RZ, RZ ;  /* 0x000000ffff037224 */ /* 0x000fd800078e00ff */
[----:B------:R-:W-:Y:S01]  /*02c0*/  @P1 VIADD R4, R4, 0x1 ;  /* 0x0000000104041836 */ /* 0x000fe20000000000 */
[----:B------:R-:W-:-:S04]  /*02d0*/  @!P2 LOP3.LUT R4, RZ, UR14, RZ, 0x33, !PT ;  /* 0x0000000eff04ac12 */ /* 0x000fc8000f8e33ff */
[----:B------:R-:W-:-:S05]  /*02e0*/  IADD3 R5, PT, PT, -R4, RZ, RZ ;  /* 0x000000ff04057210 */ /* 0x000fca0007ffe1ff */
[----:B------:R-:W-:Y:S02]  /*02f0*/  IMAD R0, R5, UR14, R20 ;  /* 0x0000000e05007c24 */ /* 0x000fe4000f8e0214 */
[----:B------:R-:W-:Y:S01]  /*0300*/  HFMA2 R5, -RZ, RZ, 0, 0 ;  /* 0x00000000ff057431 */ /* 0x000fe200000001ff */
[----:B------:R-:W-:Y:S06]  /*0310*/  BRA `(.L_x_52) ;  /* 0x0000000000407947 */ /* 0x000fec0003800000 */
.L_x_51:
[----:B------:R-:W-:Y:S01]  /*0320*/  IMAD.MOV.U32 R9, RZ, RZ, R20 ;  /* 0x000000ffff097224 */ /* 0x000fe200078e0014 */
[----:B------:R-:W-:Y:S01]  /*0330*/  MOV R10, RZ ;  /* 0x000000ff000a7202 */ /* 0x000fe20000000f00 */
[----:B------:R-:W0:Y:S01]  /*0340*/  LDCU.64 UR4, c[0x0][0x3c0] ;  /* 0x00007800ff0477ac */ /* 0x000e220008000a00 */
[----:B------:R-:W-:-:S07]  /*0350*/  MOV R8, 0x370 ;  /* 0x0000037000087802 */ /* 0x000fce0000000f00 */
[----:B0-----:R-:W-:Y:S05]  /*0360*/  CALL.REL.NOINC `($__internal_2_$__cuda_sm20_div_u64) ;  /* 0x0000001c00b07944 */ /* 0x001fea0003c00000 */
[----:B------:R-:W0:Y:S01]  /*0370*/  LDCU.64 UR4, c[0x0][0x3c0] ;  /* 0x00007800ff0477ac */ /* 0x000e220008000a00 */
[----:B------:R-:W-:Y:S01]  /*0380*/  IADD3 R5, P0, PT, RZ, -R10, RZ ;  /* 0x8000000aff057210 */ /* 0x000fe20007f1e0ff */
[----:B------:R-:W-:Y:S02]  /*0390*/  HFMA2 R21, -RZ, RZ, 0, 0 ;  /* 0x00000000ff157431 */ /* 0x000fe400000001ff */
[----:B------:R-:W-:Y:S02]  /*03a0*/  IMAD.MOV.U32 R4, RZ, RZ, R10 ;  /* 0x000000ffff047224 */ /* 0x000fe400078e000a */
[----:B------:R-:W-:-:S04]  /*03b0*/  IMAD.X R0, RZ, RZ, ~R11, P0 ;  /* 0x000000ffff007224 */ /* 0x000fc800000e0e0b */
[----:B0-----:R-:W-:Y:S02]  /*03c0*/  IMAD R0, R0, UR4, RZ ;  /* 0x0000000400007c24 */ /* 0x001fe4000f8e02ff */
[----:B------:R-:W-:-:S04]  /*03d0*/  IMAD.WIDE.U32 R2, R5, UR4, R20 ;  /* 0x0000000405027c25 */ /* 0x000fc8000f8e0014 */
[----:B------:R-:W-:Y:S02]  /*03e0*/  IMAD R5, R5, UR5, R0 ;  /* 0x0000000505057c24 */ /* 0x000fe4000f8e0200 */
[----:B------:R-:W-:-:S03]  /*03f0*/  IMAD.MOV.U32 R0, RZ, RZ, R2 ;  /* 0x000000ffff007224 */ /* 0x000fc600078e0002 */
[----:B------:R-:W-:Y:S02]  /*0400*/  IADD3 R3, PT, PT, R3, R5, RZ ;  /* 0x0000000503037210 */ /* 0x000fe40007ffe0ff */
[----:B------:R-:W-:-:S07]  /*0410*/  MOV R5, R11 ;  /* 0x0000000b00057202 */ /* 0x000fce0000000f00 */
.L_x_52:
[----:B------:R-:W0:Y:S02]  /*0420*/  LDCU UR4, c[0x0][0x3b4] ;  /* 0x00007680ff0477ac */ /* 0x000e240008000800 */
[----:B0-----:R-:W-:-:S09]  /*0430*/  UISETP.NE.U32.AND UP0, UPT, UR4, URZ, UPT ;  /* 0x000000ff0400728c */ /* 0x001fd2000bf05070 */
[----:B------:R-:W-:Y:S05]  /*0440*/  BRA.U UP0, `(.L_x_53) ;  /* 0x0000000100607547 */ /* 0x000fea000b800000 */
[----:B------:R-:W0:Y:S02]  /*0450*/  LDCU UR4, c[0x0][0x3b0] ;  /* 0x00007600ff0477ac */ /* 0x000e240008000800 */
[----:B0-----:R-:W0:Y:S01]  /*0460*/  I2F.U32.RP R2, UR4 ;  /* 0x0000000400027d06 */ /* 0x001e220008209000 */
[----:B------:R-:W-:-:S07]  /*0470*/  ISETP.NE.U32.AND P2, PT, RZ, UR4, PT ;  /* 0x00000004ff007c0c */ /* 0x000fce000bf45070 */
[----:B0-----:R-:W0:Y:S02]  /*0480*/  MUFU.RCP R2, R2 ;  /* 0x0000000200027308 */ /* 0x001e240000001000 */
[----:B0-----:R-:W-:Y:S02]  /*0490*/  VIADD R6, R2, 0xffffffe ;  /* 0x0ffffffe02067836 */ /* 0x001fe40000000000 */
[----:B------:R-:W-:-:S04]  /*04a0*/  IMAD.MOV.U32 R2, RZ, RZ, RZ ;  /* 0x000000ffff027224 */ /* 0x000fc800078e00ff */
[----:B------:R0:W1:Y:S02]  /*04b0*/  F2I.FTZ.U32.TRUNC.NTZ R7, R6 ;  /* 0x0000000600077305 */ /* 0x000064000021f000 */
[----:B0-----:R-:W-:Y:S01]  /*04c0*/  IMAD.MOV.U32 R6, RZ, RZ, RZ ;  /* 0x000000ffff067224 */ /* 0x001fe200078e00ff */
[----:B-1----:R-:W-:-:S05]  /*04d0*/  IADD3 R5, PT, PT, RZ, -R7, RZ ;  /* 0x80000007ff057210 */ /* 0x002fca0007ffe0ff */
[----:B------:R-:W-:-:S04]  /*04e0*/  IMAD R5, R5, UR4, RZ ;  /* 0x0000000405057c24 */ /* 0x000fc8000f8e02ff */
[----:B------:R-:W-:-:S06]  /*04f0*/  IMAD.HI.U32 R7, R7, R5, R6 ;  /* 0x0000000507077227 */ /* 0x000fcc00078e0006 */
[----:B------:R-:W-:-:S04]  /*0500*/  IMAD.HI.U32 R6, R7, R4, RZ ;  /* 0x0000000407067227 */ /* 0x000fc800078e00ff */
[----:B------:R-:W-:Y:S01]  /*0510*/  HFMA2 R7, -RZ, RZ, 0, 0 ;  /* 0x00000000ff077431 */ /* 0x000fe200000001ff */
[----:B------:R-:W-:-:S05]  /*0520*/  IADD3 R5, PT, PT, -R6, RZ, RZ ;  /* 0x000000ff06057210 */ /* 0x000fca0007ffe1ff */
[----:B------:R-:W-:-:S05]  /*0530*/  IMAD R5, R5, UR4, R4 ;  /* 0x0000000405057c24 */ /* 0x000fca000f8e0204 */
[----:B------:R-:W-:-:S13]  /*0540*/  ISETP.GE.U32.AND P0, PT, R5, UR4, PT ;  /* 0x0000000405007c0c */ /* 0x000fda000bf06070 */
[----:B------:R-:W-:Y:S01]  /*0550*/  @P0 VIADD R5, R5, -UR4 ;  /* 0x8000000405050c36 */ /* 0x000fe20008000000 */
[----:B------:R-:W-:-:S04]  /*0560*/  @P0 IADD3 R6, PT, PT, R6, 0x1, RZ ;  /* 0x0000000106060810 */ /* 0x000fc80007ffe0ff */
[----:B------:R-:W-:-:S13]  /*0570*/  ISETP.GE.U32.AND P1, PT, R5, UR4, PT ;  /* 0x0000000405007c0c */ /* 0x000fda000bf26070 */
[----:B------:R-:W-:Y:S01]  /*0580*/  @P1 VIADD R6, R6, 0x1 ;  /* 0x0000000106061836 */ /* 0x000fe20000000000 */
[----:B------:R-:W-:-:S04]  /*0590*/  @!P2 LOP3.LUT R6, RZ, UR4, RZ, 0x33, !PT ;  /* 0x00000004ff06ac12 */ /* 0x000fc8000f8e33ff */
[----:B------:R-:W-:-:S05]  /*05a0*/  IADD3 R5, PT, PT, -R6, RZ, RZ ;  /* 0x000000ff06057210 */ /* 0x000fca0007ffe1ff */
[----:B------:R-:W-:Y:S01]  /*05b0*/  IMAD R4, R5, UR4, R4 ;  /* 0x0000000405047c24 */ /* 0x000fe2000f8e0204 */
[----:B------:R-:W-:Y:S06]  /*05c0*/  BRA `(.L_x_54) ;  /* 0x0000000000387947 */ /* 0x000fec0003800000 */
.L_x_53:
[----:B------:R-:W-:Y:S01]  /*05d0*/  IMAD.MOV.U32 R9, RZ, RZ, R4 ;  /* 0x000000ffff097224 */ /* 0x000fe200078e0004 */
[----:B------:R-:W-:Y:S01]  /*05e0*/  MOV R10, R5 ;  /* 0x00000005000a7202 */ /* 0x000fe20000000f00 */
[----:B------:R-:W0:Y:S01]  /*05f0*/  LDCU.64 UR4, c[0x0][0x3b0] ;  /* 0x00007600ff0477ac */ /* 0x000e220008000a00 */
[----:B------:R-:W-:-:S07]  /*0600*/  MOV R8, 0x620 ;  /* 0x0000062000087802 */ /* 0x000fce0000000f00 */
[----:B0-----:R-:W-:Y:S05]  /*0610*/  CALL.REL.NOINC `($__internal_2_$__cuda_sm20_div_u64) ;  /* 0x0000001c00047944 */ /* 0x001fea0003c00000 */
[----:B------:R-:W0:Y:S01]  /*0620*/  LDCU.64 UR4, c[0x0][0x3b0] ;  /* 0x00007600ff0477ac */ /* 0x000e220008000a00 */
[----:B------:R-:W-:Y:S01]  /*0630*/  IADD3 R7, P0, PT, RZ, -R10, RZ ;  /* 0x8000000aff077210 */ /* 0x000fe20007f1e0ff */
[----:B------:R-:W-:-:S04]  /*0640*/  IMAD.MOV.U32 R6, RZ, RZ, R10 ;  /* 0x000000ffff067224 */ /* 0x000fc800078e000a */
[----:B------:R-:W-:-:S04]  /*0650*/  IMAD.X R2, RZ, RZ, ~R11, P0 ;  /* 0x000000ffff027224 */ /* 0x000fc800000e0e0b */
[----:B0-----:R-:W-:Y:S02]  /*0660*/  IMAD R2, R2, UR4, RZ ;  /* 0x0000000402027c24 */ /* 0x001fe4000f8e02ff */
[----:B------:R-:W-:-:S04]  /*0670*/  IMAD.WIDE.U32 R4, R7, UR4, R4 ;  /* 0x0000000407047c25 */ /* 0x000fc8000f8e0004 */
[----:B------:R-:W-:-:S05]  /*0680*/  IMAD R7, R7, UR5, R2 ;  /* 0x0000000507077c24 */ /* 0x000fca000f8e0202 */
[----:B------:R-:W-:Y:S02]  /*0690*/  IADD3 R2, PT, PT, R5, R7, RZ ;  /* 0x0000000705027210 */ /* 0x000fe40007ffe0ff */
[----:B------:R-:W-:-:S07]  /*06a0*/  MOV R7, R11 ;  /* 0x0000000b00077202 */ /* 0x000fce0000000f00 */
.L_x_54:
        /* <DEDUP_REMOVED lines=27> */
.L_x_55:
[----:B------:R-:W-:Y:S01]  /*0860*/  IMAD.MOV.U32 R9, RZ, RZ, R6 ;  /* 0x000000ffff097224 */ /* 0x000fe200078e0006 */
[----:B------:R-:W-:Y:S01]  /*0870*/  MOV R10, R7 ;  /* 0x00000007000a7202 */ /* 0x000fe20000000f00 */
[----:B------:R-:W0:Y:S01]  /*0880*/  LDCU.64 UR4, c[0x0][0x3a0] ;  /* 0x00007400ff0477ac */ /* 0x000e220008000a00 */
[----:B------:R-:W-:-:S07]  /*0890*/  MOV R8, 0x8b0 ;  /* 0x000008b000087802 */ /* 0x000fce0000000f00 */
[----:B0-----:R-:W-:Y:S05]  /*08a0*/  CALL.REL.NOINC `($__internal_2_$__cuda_sm20_div_u64) ;  /* 0x0000001800607944 */ /* 0x001fea0003c00000 */
[----:B------:R-:W0:Y:S01]  /*08b0*/  LDCU.64 UR4, c[0x0][0x3a0] ;  /* 0x00007400ff0477ac */ /* 0x000e220008000a00 */
[----:B------:R-:W-:-:S05]  /*08c0*/  IADD3 R8, P0, PT, RZ, -R10, RZ ;  /* 0x8000000aff087210 */ /* 0x000fca0007f1e0ff */
[----:B------:R-:W-:-:S04]  /*08d0*/  IMAD.X R5, RZ, RZ, ~R11, P0 ;  /* 0x000000ffff057224 */ /* 0x000fc800000e0e0b */
[----:B0-----:R-:W-:Y:S02]  /*08e0*/  IMAD R5, R5, UR4, RZ ;  /* 0x0000000405057c24 */ /* 0x001fe4000f8e02ff */
[----:B------:R-:W-:-:S04]  /*08f0*/  IMAD.WIDE.U32 R6, R8, UR4, R6 ;  /* 0x0000000408067c25 */ /* 0x000fc8000f8e0006 */
[----:B------:R-:W-:-:S05]  /*0900*/  IMAD R5, R8, UR5, R5 ;  /* 0x0000000508057c24 */ /* 0x000fca000f8e0205 */
[----:B------:R-:W-:-:S07]  /*0910*/  IADD3 R5, PT, PT, R7, R5, RZ ;  /* 0x0000000507057210 */ /* 0x000fce0007ffe0ff */
.L_x_56:
        /* <DEDUP_REMOVED lines=20> */
[----:B------:R-:W-:Y:S02]  /*0a60*/  @P0 IADD3 R18, PT, PT, R18, -UR4, RZ ;  /* 0x8000000412120c10 */ /* 0x000fe4000fffe0ff */
[----:B------:R-:W-:Y:S01]  /*0a70*/  @!P1 LOP3.LUT R18, RZ, UR4, RZ, 0x33, !PT ;  /* 0x00000004ff129c12 */ /* 0x000fe2000f8e33ff */
[----:B------:R-:W-:Y:S06]  /*0a80*/  BRA `(.L_x_58) ;  /* 0x00000000000c7947 */ /* 0x000fec0003800000 */
.L_x_57:
[----:B------:R-:W-:Y:S02]  /*0a90*/  MOV R7, R11 ;  /* 0x0000000b00077202 */ /* 0x000fe40000000f00 */
[----:B------:R-:W-:-:S07]  /*0aa0*/  MOV R12, 0xac0 ;  /* 0x00000ac0000c7802 */ /* 0x000fce0000000f00 */
[----:B------:R-:W-:Y:S05]  /*0ab0*/  CALL.REL.NOINC `($__internal_3_$__cuda_sm20_rem_u64) ;  /* 0x0000001800e87944 */ /* 0x000fea0003c00000 */
.L_x_58:
[----:B------:R-:W0:Y:S01]  /*0ac0*/  LDCU.64 UR4, c[0x0][0x380] ;  /* 0x00007000ff0477ac */ /* 0x000e220008000a00 */
[----:B------:R-:W-:Y:S01]  /*0ad0*/  IMAD.MOV.U32 R28, RZ, RZ, 0x7f800000 ;  /* 0x7f800000ff1c7424 */ /* 0x000fe200078e00ff */
[----:B------:R-:W1:Y:S01]  /*0ae0*/  LDCU.64 UR10, c[0x0][0x358] ;  /* 0x00006b00ff0a77ac */ /* 0x000e620008000a00 */
[----:B0-----:R-:W-:-:S04]  /*0af0*/  UISETP.NE.U32.AND UP0, UPT, UR4, URZ, UPT ;  /* 0x000000ff0400728c */ /* 0x001fc8000bf05070 */
[----:B------:R-:W-:-:S09]  /*0b00*/  UISETP.NE.AND.EX UP0, UPT, UR5, URZ, UPT, UP0 ;  /* 0x000000ff0500728c */ /* 0x000fd2000bf05300 */
[----:B-1----:R-:W-:Y:S05]  /*0b10*/  BRA.U !UP0, `(.L_x_59) ;  /* 0x0000001508b07547 */ /* 0x002fea000b800000 */
[----:B------:R-:W0:Y:S01]  /*0b20*/  LDCU.64 UR4, c[0x0][0x388] ;  /* 0x00007100ff0477ac */ /* 0x000e220008000a00 */
[----:B------:R-:W-:Y:S01]  /*0b30*/  HFMA2 R16, -RZ, RZ, 0, 5.9604644775390625e-08 ;  /* 0x00000001ff107431 */ /* 0x000fe200000001ff */
[----:B------:R-:W-:Y:S01]  /*0b40*/  MOV R14, 0x2 ;  /* 0x00000002000e7802 */ /* 0x000fe20000000f00 */
[----:B------:R-:W-:Y:S01]  /*0b50*/  IMAD.MOV.U32 R15, RZ, RZ, 0x0 ;  /* 0x00000000ff0f7424 */ /* 0x000fe200078e00ff */
[----:B------:R-:W-:Y:S01]  /*0b60*/  MOV R28, 0x7f800000 ;  /* 0x7f800000001c7802 */ /* 0x000fe20000000f00 */
[----:B------:R-:W-:Y:S01]  /*0b70*/  IMAD.MOV.U32 R17, RZ, RZ, 0x0 ;  /* 0x00000000ff117424 */ /* 0x000fe200078e00ff */
[----:B------:R-:W-:Y:S01]  /*0b80*/  UMOV UR6, URZ ;  /* 0x000000ff00067c82 */ /* 0x000fe20008000000 */
[----:B------:R-:W-:Y:S01]  /*0b90*/  UMOV UR7, URZ ;  /* 0x000000ff00077c82 */ /* 0x000fe20008000000 */
[----:B0-----:R-:W-:Y:S02]  /*0ba0*/  IMAD R7, R3, UR4, RZ ;  /* 0x0000000403077c24 */ /* 0x001fe4000f8e02ff */
[----:B------:R-:W-:-:S04]  /*0bb0*/  IMAD.WIDE.U32 R14, R0, UR4, R14 ;  /* 0x00000004000e7c25 */ /* 0x000fc8000f8e000e */
[C---:B------:R-:W-:Y:S02]  /*0bc0*/  IMAD R7, R0.reuse, UR5, R7 ;  /* 0x0000000500077c24 */ /* 0x040fe4000f8e0207 */
[----:B------:R-:W-:-:S03]  /*0bd0*/  IMAD.WIDE.U32 R16, R0, UR4, R16 ;  /* 0x0000000400107c25 */ /* 0x000fc6000f8e0010 */
[----:B------:R-:W-:Y:S01]  /*0be0*/  IADD3 R9, PT, PT, R7, R15, RZ ;  /* 0x0000000f07097210 */ /* 0x000fe20007ffe0ff */
[----:B------:R-:W-:-:S07]  /*0bf0*/  IMAD.IADD R8, R17, 0x1, R7 ;  /* 0x0000000111087824 */ /* 0x000fce00078e0207 */
.L_x_76:
[----:B------:R-:W0:Y:S01]  /*0c00*/  LDCU.128 UR16, c[0x0][0x380] ;  /* 0x00007000ff1077ac */ /* 0x000e220008000c00 */
[----:B------:R-:W-:Y:S01]  /*0c10*/  MOV R13, UR7 ;  /* 0x00000007000d7c02 */ /* 0x000fe20008000f00 */
[----:B------:R-:W-:Y:S01]  /*0c20*/  IMAD.U32 R12, RZ, RZ, UR6 ;  /* 0x00000006ff0c7e24 */ /* 0x000fe2000f8e00ff */
[----:B-1----:R-:W1:Y:S01]  /*0c30*/  LDCU.64 UR12, c[0x0][0x390] ;  /* 0x00007200ff0c77ac */ /* 0x002e620008000a00 */
[----:B------:R-:W-:Y:S01]  /*0c40*/  UIADD3 UR6, UP2, UPT, UR6, 0x1, URZ ;  /* 0x0000000106067890 */ /* 0x000fe2000ff5e0ff */
[----:B------:R-:W-:Y:S01]  /*0c50*/  UMOV UR4, URZ ;  /* 0x000000ff00047c82 */ /* 0x000fe20008000000 */
[----:B------:R-:W-:Y:S02]  /*0c60*/  UMOV UR5, URZ ;  /* 0x000000ff00057c82 */ /* 0x000fe40008000000 */
[----:B------:R-:W-:Y:S02]  /*0c70*/  UIADD3.X UR7, UPT, UPT, URZ, UR7, URZ, UP2, !UPT ;  /* 0x00000007ff077290 */ /* 0x000fe400097fe4ff */
[----:B0-----:R-:W-:Y:S01]  /*0c80*/  UISETP.GE.U32.AND UP1, UPT, UR16, 0x4, UPT ;  /* 0x000000041000788c */ /* 0x001fe2000bf26070 */
[----:B------:R-:W-:Y:S01]  /*0c90*/  IMAD R7, R2, UR18, RZ ;  /* 0x0000001202077c24 */ /* 0x000fe2000f8e02ff */
[----:B------:R-:W-:Y:S01]  /*0ca0*/  UISETP.NE.U32.AND UP0, UPT, UR6, UR16, UPT ;  /* 0x000000100600728c */ /* 0x000fe2000bf05070 */
[----:B------:R-:W-:Y:S01]  /*0cb0*/  IMAD.WIDE.U32 R12, R4, UR18, R12 ;  /* 0x00000012040c7c25 */ /* 0x000fe2000f8e000c */
[----:B------:R-:W-:-:S02]  /*0cc0*/  UISETP.GE.U32.AND.EX UP1, UPT, UR17, URZ, UPT, UP1 ;  /* 0x000000ff1100728c */ /* 0x000fc4000bf26110 */
[----:B------:R-:W-:Y:S01]  /*0cd0*/  UISETP.NE.AND.EX UP0, UPT, UR7, UR17, UPT, UP0 ;  /* 0x000000110700728c */ /* 0x000fe2000bf05300 */
[----:B------:R-:W-:Y:S01]  /*0ce0*/  IMAD R7, R4, UR19, R7 ;  /* 0x0000001304077c24 */ /* 0x000fe2000f8e0207 */
[----:B-1----:R-:W-:-:S03]  /*0cf0*/  IADD3 R10, P0, PT, R12, -UR12, RZ ;  /* 0x8000000c0c0a7c10 */ /* 0x002fc6000ff1e0ff */
[----:B------:R-:W-:-:S05]  /*0d00*/  IMAD.IADD R11, R13, 0x1, R7 ;  /* 0x000000010d0b7824 */ /* 0x000fca00078e0207 */
[----:B------:R-:W-:Y:S01]  /*0d10*/  IADD3.X R7, PT, PT, R11, ~UR13, RZ, P0, !PT ;  /* 0x8000000d0b077c10 */ /* 0x000fe200087fe4ff */
[----:B------:R-:W-:Y:S06]  /*0d20*/  BRA.U !UP1, `(.L_x_60) ;  /* 0x0000000909e47547 */ /* 0x000fec000b800000 */
[----:B------:R-:W0:Y:S01]  /*0d30*/  LDCU.64 UR4, c[0x0][0x3a8] ;  /* 0x00007500ff0477ac */ /* 0x000e220008000a00 */
[----:B------:R-:W-:Y:S01]  /*0d40*/  ISETP.LT.U32.AND P1, PT, R12, UR12, PT ;  /* 0x0000000c0c007c0c */ /* 0x000fe2000bf21070 */
[----:B------:R-:W1:Y:S01]  /*0d50*/  LDCU UR8, c[0x0][0x380] ;  /* 0x00007000ff0877ac */ /* 0x000e620008000800 */
[----:B------:R-:W2:Y:S01]  /*0d60*/  LDCU UR9, c[0x0][0x384] ;  /* 0x00007080ff0977ac */ /* 0x000ea20008000800 */
[----:B------:R-:W3:Y:S01]  /*0d70*/  LDCU.64 UR14, c[0x0][0x3b8] ;  /* 0x00007700ff0e77ac */ /* 0x000ee20008000a00 */
[----:B------:R-:W4:Y:S01]  /*0d80*/  LDCU.64 UR16, c[0x0][0x3d8] ;  /* 0x00007b00ff1077ac */ /* 0x000f220008000a00 */
[----:B0-----:R-:W-:Y:S01]  /*0d90*/  ISETP.GE.U32.AND P0, PT, R10, UR4, PT ;  /* 0x000000040a007c0c */ /* 0x001fe2000bf06070 */
[----:B------:R-:W-:-:S03]  /*0da0*/  UMOV UR4, URZ ;  /* 0x000000ff00047c82 */ /* 0x000fc60008000000 */
[----:B------:R-:W-:Y:S01]  /*0db0*/  ISETP.GE.U32.AND.EX P0, PT, R7, UR5, PT, P0 ;  /* 0x0000000507007c0c */ /* 0x000fe2000bf06100 */
[----:B-1----:R-:W-:Y:S01]  /*0dc0*/  ULOP3.LUT UR8, UR8, 0xfffffffc, URZ, 0xc0, !UPT ;  /* 0xfffffffc08087892 */ /* 0x002fe2000f8ec0ff */
[----:B------:R-:W-:Y:S02]  /*0dd0*/  UMOV UR5, URZ ;  /* 0x000000ff00057c82 */ /* 0x000fe40008000000 */
[----:B--234-:R-:W-:-:S13]  /*0de0*/  ISETP.LT.U32.OR.EX P0, PT, R11, UR13, P0, P1 ;  /* 0x0000000d0b007c0c */ /* 0x01cfda0008701510 */
.L_x_69:
[----:B------:R-:W-:Y:S01]  /*0df0*/  UIADD3 UR8, UP1, UPT, UR8, -0x4, URZ ;  /* 0xfffffffc08087890 */ /* 0x000fe2000ff3e0ff */
[----:B------:R-:W-:Y:S03]  /*0e00*/  BSSY.RECONVERGENT B0, `(.L_x_61) ;  /* 0x000002c000007945 */ /* 0x000fe60003800200 */
[----:B------:R-:W-:Y:S02]  /*0e10*/  UIADD3.X UR9, UPT, UPT, UR9, -0x1, URZ, UP1, !UPT ;  /* 0xffffffff09097890 */ /* 0x000fe40008ffe4ff */
[----:B------:R-:W-:-:S04]  /*0e20*/  UISETP.NE.U32.AND UP1, UPT, UR8, URZ, UPT ;  /* 0x000000ff0800728c */ /* 0x000fc8000bf25070 */
[----:B------:R-:W-:Y:S01]  /*0e30*/  UISETP.NE.AND.EX UP1, UPT, UR9, URZ, UPT, UP1 ;  /* 0x000000ff0900728c */ /* 0x000fe2000bf25310 */
[----:B------:R-:W-:Y:S10]  /*0e40*/  @P0 BRA `(.L_x_62) ;  /* 0x00000000009c0947 */ /* 0x000ff40003800000 */
[----:B------:R-:W0:Y:S08]  /*0e50*/  LDC.64 R24, c[0x0][0x388] ;  /* 0x0000e200ff187b82 */ /* 0x000e300000000a00 */
[----:B------:R-:W1:Y:S01]  /*0e60*/  LDC.64 R22, c[0x0][0x390] ;  /* 0x0000e400ff167b82 */ /* 0x000e620000000a00 */
[-C--:B0-----:R-:W-:Y:S02]  /*0e70*/  IMAD R29, R3, R24.reuse, RZ ;  /* 0x00000018031d7224 */ /* 0x081fe400078e02ff */
[----:B------:R-:W-:-:S04]  /*0e80*/  IMAD.WIDE.U32 R26, R0, R24, UR4 ;  /* 0x00000004001a7e25 */ /* 0x000fc8000f8e0018 */
[----:B------:R-:W-:Y:S01]  /*0e90*/  IMAD R25, R0, R25, R29 ;  /* 0x0000001900197224 */ /* 0x000fe200078e021d */
[----:B-1----:R-:W-:-:S04]  /*0ea0*/  ISETP.GE.U32.AND P1, PT, R26, R22, PT ;  /* 0x000000161a00720c */ /* 0x002fc80003f26070 */
[----:B------:R-:W-:-:S04]  /*0eb0*/  IADD3 R24, PT, PT, R25, R27, RZ ;  /* 0x0000001b19187210 */ /* 0x000fc80007ffe0ff */
[----:B------:R-:W-:-:S13]  /*0ec0*/  ISETP.GE.U32.AND.EX P1, PT, R24, R23, PT, P1 ;  /* 0x000000171800720c */ /* 0x000fda0003f26110 */
[----:B------:R-:W-:Y:S05]  /*0ed0*/  @!P1 BRA `(.L_x_62) ;  /* 0x0000000000789947 */ /* 0x000fea0003800000 */
[----:B------:R-:W-:-:S05]  /*0ee0*/  IADD3 R29, P1, PT, R26, -R22, RZ ;  /* 0x800000161a1d7210 */ /* 0x000fca0007f3e0ff */
[----:B------:R-:W-:Y:S01]  /*0ef0*/  IMAD.X R33, R24, 0x1, ~R23, P1 ;  /* 0x0000000118217824 */ /* 0x000fe200008e0e17 */
[----:B------:R-:W-:-:S04]  /*0f00*/  ISETP.GE.U32.AND P1, PT, R29, UR14, PT ;  /* 0x0000000e1d007c0c */ /* 0x000fc8000bf26070 */
[----:B------:R-:W-:-:S13]  /*0f10*/  ISETP.GE.U32.AND.EX P1, PT, R33, UR15, PT, P1 ;  /* 0x0000000f21007c0c */ /* 0x000fda000bf26110 */
[----:B------:R-:W-:Y:S05]  /*0f20*/  @P1 BRA `(.L_x_62) ;  /* 0x0000000000641947 */ /* 0x000fea0003800000 */
[----:B------:R-:W0:Y:S02]  /*0f30*/  LDC.64 R34, c[0x0][0x3c8] ;  /* 0x0000f200ff227b82 */ /* 0x000e240000000a00 */
[----:B0-----:R-:W2:Y:S04]  /*0f40*/  LDG.E.64 R22, desc[UR10][R34.64] ;  /* 0x0000000a22167981 */ /* 0x001ea8000c1e1b00 */
[----:B------:R-:W3:Y:S04]  /*0f50*/  LDG.E.64 R30, desc[UR10][R34.64+0x8] ;  /* 0x0000080a221e7981 */ /* 0x000ee8000c1e1b00 */
[----:B------:R-:W4:Y:S04]  /*0f60*/  LDG.E.64 R26, desc[UR10][R34.64+0x10] ;  /* 0x0000100a221a7981 */ /* 0x000f28000c1e1b00 */
[----:B------:R-:W5:Y:S01]  /*0f70*/  LDG.E.64 R24, desc[UR10][R34.64+0x18] ;  /* 0x0000180a22187981 */ /* 0x000f62000c1e1b00 */
        /* <DEDUP_REMOVED lines=11> */
[----:B-----5:R-:W-:Y:S01]  /*1030*/  IMAD R25, R25, R29, RZ ;  /* 0x0000001d19197224 */ /* 0x020fe200078e02ff */
[----:B------:R-:W-:-:S03]  /*1040*/  IADD3 R23, PT, PT, R23, R27, RZ ;  /* 0x0000001b17177210 */ /* 0x000fc60007ffe0ff */
[C---:B------:R-:W-:Y:S02]  /*1050*/  IMAD R33, R24.reuse, R33, R25 ;  /* 0x0000002118217224 */ /* 0x040fe400078e0219 */
[----:B------:R-:W-:-:S04]  /*1060*/  IMAD.WIDE.U32 R24, R24, R29, R22 ;  /* 0x0000001d18187225 */ /* 0x000fc800078e0016 */
[----:B------:R-:W-:Y:S01]  /*1070*/  IMAD.IADD R23, R25, 0x1, R33 ;  /* 0x0000000119177824 */ /* 0x000fe200078e0221 */
[----:B------:R-:W-:-:S04]  /*1080*/  LEA R22, P1, R24, UR16, 0x2 ;  /* 0x0000001018167c11 */ /* 0x000fc8000f8210ff */
[----:B------:R-:W-:-:S06]  /*1090*/  LEA.HI.X R23, R24, UR17, R23, 0x2, P1 ;  /* 0x0000001118177c11 */ /* 0x000fcc00088f1417 */
[----:B------:R-:W2:Y:S02]  /*10a0*/  LDG.E R23, desc[UR10][R22.64] ;  /* 0x0000000a16177981 */ /* 0x000ea4000c1e1900 */
[----:B--2---:R-:W-:-:S07]  /*10b0*/  FMNMX R28, R28, R23, PT ;  /* 0x000000171c1c7209 */ /* 0x004fce0003800000 */
.L_x_62:
[----:B------:R-:W-:Y:S05]  /*10c0*/  BSYNC.RECONVERGENT B0 ;  /* 0x0000000000007941 */ /* 0x000fea0003800200 */
.L_x_61:
[----:B------:R-:W-:Y:S04]  /*10d0*/  BSSY.RECONVERGENT B0, `(.L_x_63) ;  /* 0x0000026000007945 */ /* 0x000fe80003800200 */
[----:B------:R-:W-:Y:S05]  /*10e0*/  @P0 BRA `(.L_x_64) ;  /* 0x0000000000900947 */ /* 0x000fea0003800000 */
[----:B------:R-:W0:Y:S01]  /*10f0*/  LDC.64 R22, c[0x0][0x390] ;  /* 0x0000e400ff167b82 */ /* 0x000e220000000a00 */
[----:B------:R-:W-:-:S04]  /*1100*/  IADD3 R29, P1, PT, R16, UR4, RZ ;  /* 0x00000004101d7c10 */ /* 0x000fc8000ff3e0ff */
[----:B------:R-:W-:Y:S02]  /*1110*/  IADD3.X R24, PT, PT, R8, UR5, RZ, P1, !PT ;  /* 0x0000000508187c10 */ /* 0x000fe40008ffe4ff */
[----:B0-----:R-:W-:-:S04]  /*1120*/  ISETP.GE.U32.AND P1, PT, R29, R22, PT ;  /* 0x000000161d00720c */ /* 0x001fc80003f26070 */
[----:B------:R-:W-:-:S13]  /*1130*/  ISETP.GE.U32.AND.EX P1, PT, R24, R23, PT, P1 ;  /* 0x000000171800720c */ /* 0x000fda0003f26110 */
[----:B------:R-:W-:Y:S05]  /*1140*/  @!P1 BRA `(.L_x_64) ;  /* 0x0000000000789947 */ /* 0x000fea0003800000 */
[----:B------:R-:W-:-:S04]  /*1150*/  IADD3 R29, P1, PT, R29, -R22, RZ ;  /* 0x800000161d1d7210 */ /* 0x000fc80007f3e0ff */
[----:B------:R-:W-:Y:S02]  /*1160*/  IADD3.X R33, PT, PT, R24, ~R23, RZ, P1, !PT ;  /* 0x8000001718217210 */ /* 0x000fe40000ffe4ff */
        /* <DEDUP_REMOVED lines=11> */
[----:B------:R-:W-:Y:S02]  /*1220*/  IMAD.IADD R27, R27, 0x1, R37 ;  /* 0x000000011b1b7824 */ /* 0x000fe400078e0225 */
[-C--:B---3--:R-:W-:Y:S02]  /*1230*/  IMAD R31, R31, R6.reuse, RZ ;  /* 0x000000061f1f7224 */ /* 0x088fe400078e02ff */
[----:B------:R-:W-:-:S04]  /*1240*/  IMAD.WIDE.U32 R26, R30, R6, R26 ;  /* 0x000000061e1a7225 */ /* 0x000fc800078e001a */
[----:B------:R-:W-:Y:S02]  /*1250*/  IMAD R31, R30, R5, R31 ;  /* 0x000000051e1f7224 */ /* 0x000fe400078e021f */
[-C--:B----4-:R-:W-:Y:S02]  /*1260*/  IMAD R25, R25, R10.reuse, RZ ;  /* 0x0000000a19197224 */ /* 0x090fe400078e02ff */
[----:B-----5:R-:W-:Y:S01]  /*1270*/  IMAD R23, R23, R29, RZ ;  /* 0x0000001d17177224 */ /* 0x020fe200078e02ff */
[----:B------:R-:W-:Y:S01]  /*1280*/  IADD3 R27, PT, PT, R27, R31, RZ ;  /* 0x0000001f1b1b7210 */ /* 0x000fe20007ffe0ff */
[----:B------:R-:W-:Y:S02]  /*1290*/  IMAD R31, R24, R7, R25 ;  /* 0x00000007181f7224 */ /* 0x000fe400078e0219 */
[----:B------:R-:W-:Y:S02]  /*12a0*/  IMAD R23, R22, R33, R23 ;  /* 0x0000002116177224 */ /* 0x000fe400078e0217 */
[----:B------:R-:W-:-:S04]  /*12b0*/  IMAD.WIDE.U32 R24, R24, R10, R26 ;  /* 0x0000000a18187225 */ /* 0x000fc800078e001a */
[----:B------:R-:W-:Y:S02]  /*12c0*/  IMAD.IADD R25, R25, 0x1, R31 ;  /* 0x0000000119197824 */ /* 0x000fe400078e021f */
[----:B------:R-:W-:-:S05]  /*12d0*/  IMAD.WIDE.U32 R24, R22, R29, R24 ;  /* 0x0000001d16187225 */ /* 0x000fca00078e0018 */
[----:B------:R-:W-:Y:S02]  /*12e0*/  IADD3 R23, PT, PT, R25, R23, RZ ;  /* 0x0000001719177210 */ /* 0x000fe40007ffe0ff */
[----:B------:R-:W-:-:S04]  /*12f0*/  LEA R22, P1, R24, UR16, 0x2 ;  /* 0x0000001018167c11 */ /* 0x000fc8000f8210ff */
[----:B------:R-:W-:-:S06]  /*1300*/  LEA.HI.X R23, R24, UR17, R23, 0x2, P1 ;  /* 0x0000001118177c11 */ /* 0x000fcc00088f1417 */
[----:B------:R-:W2:Y:S02]  /*1310*/  LDG.E R23, desc[UR10][R22.64] ;  /* 0x0000000a16177981 */ /* 0x000ea4000c1e1900 */
[----:B--2---:R-:W-:-:S07]  /*1320*/  FMNMX R28, R28, R23, PT ;  /* 0x000000171c1c7209 */ /* 0x004fce0003800000 */
.L_x_64:
[----:B------:R-:W-:Y:S05]  /*1330*/  BSYNC.RECONVERGENT B0 ;  /* 0x0000000000007941 */ /* 0x000fea0003800200 */
.L_x_63:
        /* <DEDUP_REMOVED lines=38> */
.L_x_66:
[----:B------:R-:W-:Y:S05]  /*15a0*/  BSYNC.RECONVERGENT B0 ;  /* 0x0000000000007941 */ /* 0x000fea0003800200 */
.L_x_65:
[----:B------:R-:W-:Y:S04]  /*15b0*/  BSSY.RECONVERGENT B0, `(.L_x_67) ;  /* 0x000002a000007945 */ /* 0x000fe80003800200 */
[----:B------:R-:W-:Y:S05]  /*15c0*/  @P0 BRA `(.L_x_68) ;  /* 0x0000000000a00947 */ /* 0x000fea0003800000 */
[----:B------:R-:W0:Y:S08]  /*15d0*/  LDC.64 R24, c[0x0][0x388] ;  /* 0x0000e200ff187b82 */ /* 0x000e300000000a00 */
[----:B------:R-:W1:Y:S01]  /*15e0*/  LDC.64 R22, c[0x0][0x390] ;  /* 0x0000e400ff167b82 */ /* 0x000e620000000a00 */
[-C--:B0-----:R-:W-:Y:S02]  /*15f0*/  IMAD R29, R3, R24.reuse, RZ ;  /* 0x00000018031d7224 */ /* 0x081fe400078e02ff */
[----:B------:R-:W-:-:S04]  /*1600*/  IMAD.WIDE.U32 R26, R0, R24, UR4 ;  /* 0x00000004001a7e25 */ /* 0x000fc8000f8e0018 */
[----:B------:R-:W-:Y:S01]  /*1610*/  IMAD R25, R0, R25, R29 ;  /* 0x0000001900197224 */ /* 0x000fe200078e021d */
[----:B------:R-:W-:-:S04]  /*1620*/  IADD3 R29, P1, PT, R26, 0x3, RZ ;  /* 0x000000031a1d7810 */ /* 0x000fc80007f3e0ff */
[----:B------:R-:W-:Y:S02]  /*1630*/  IADD3.X R26, PT, PT, R25, R27, RZ, P1, !PT ;  /* 0x0000001b191a7210 */ /* 0x000fe40000ffe4ff */
[----:B-1----:R-:W-:-:S04]  /*1640*/  ISETP.GE.U32.AND P1, PT, R29, R22, PT ;  /* 0x000000161d00720c */ /* 0x002fc80003f26070 */
        /* <DEDUP_REMOVED lines=26> */
[----:B------:R-:W-:-:S05]  /*17f0*/  IMAD.WIDE.U32 R24, R24, R29, R22 ;  /* 0x0000001d18187225 */ /* 0x000fca00078e0016 */
[----:B------:R-:W-:Y:S02]  /*1800*/  IADD3 R23, PT, PT, R25, R33, RZ ;  /* 0x0000002119177210 */ /* 0x000fe40007ffe0ff */
[----:B------:R-:W-:-:S04]  /*1810*/  LEA R22, P1, R24, UR16, 0x2 ;  /* 0x0000001018167c11 */ /* 0x000fc8000f8210ff */
[----:B------:R-:W-:-:S06]  /*1820*/  LEA.HI.X R23, R24, UR17, R23, 0x2, P1 ;  /* 0x0000001118177c11 */ /* 0x000fcc00088f1417 */
[----:B------:R-:W2:Y:S02]  /*1830*/  LDG.E R23, desc[UR10][R22.64] ;  /* 0x0000000a16177981 */ /* 0x000ea4000c1e1900 */
[----:B--2---:R-:W-:-:S07]  /*1840*/  FMNMX R28, R28, R23, PT ;  /* 0x000000171c1c7209 */ /* 0x004fce0003800000 */
.L_x_68:
[----:B------:R-:W-:Y:S05]  /*1850*/  BSYNC.RECONVERGENT B0 ;  /* 0x0000000000007941 */ /* 0x000fea0003800200 */
.L_x_67:
[----:B------:R-:W-:-:S04]  /*1860*/  UIADD3 UR4, UP2, UPT, UR4, 0x4, URZ ;  /* 0x0000000404047890 */ /* 0x000fc8000ff5e0ff */
[----:B------:R-:W-:Y:S01]  /*1870*/  UIADD3.X UR5, UPT, UPT, URZ, UR5, URZ, UP2, !UPT ;  /* 0x00000005ff057290 */ /* 0x000fe200097fe4ff */
[----:B------:R-:W-:Y:S11]  /*1880*/  BRA.U UP1, `(.L_x_69) ;  /* 0xfffffff501587547 */ /* 0x000ff6000b83ffff */
[----:B------:R-:W0:Y:S01]  /*1890*/  LDCU UR4, c[0x0][0x380] ;  /* 0x00007000ff0477ac */ /* 0x000e220008000800 */
[----:B------:R-:W1:Y:S01]  /*18a0*/  LDCU UR5, c[0x0][0x384] ;  /* 0x00007080ff0577ac */ /* 0x000e620008000800 */
[----:B0-----:R-:W-:-:S12]  /*18b0*/  ULOP3.LUT UR4, UR4, 0xfffffffc, URZ, 0xc0, !UPT ;  /* 0xfffffffc04047892 */ /* 0x001fd8000f8ec0ff */
.L_x_60:
[----:B------:R-:W0:Y:S02]  /*18c0*/  LDC R29, c[0x0][0x380] ;  /* 0x0000e000ff1d7b82 */ /* 0x000e240000000800 */
[----:B0-----:R-:W-:-:S04]  /*18d0*/  LOP3.LUT R29, R29, 0x3, RZ, 0xc0, !PT ;  /* 0x000000031d1d7812 */ /* 0x001fc800078ec0ff */
[----:B------:R-:W-:-:S04]  /*18e0*/  ISETP.NE.U32.AND P0, PT, R29, RZ, PT ;  /* 0x000000ff1d00720c */ /* 0x000fc80003f05070 */
[----:B------:R-:W-:-:S13]  /*18f0*/  ISETP.NE.AND.EX P0, PT, RZ, RZ, PT, P0 ;  /* 0x000000ffff00720c */ /* 0x000fda0003f05300 */
[----:B------:R-:W-:Y:S05]  /*1900*/  @!P0 BRA `(.L_x_70) ;  /* 0x0000000800308947 */ /* 0x000fea0003800000 */
[----:B------:R-:W0:Y:S01]  /*1910*/  LDCU.64 UR8, c[0x0][0x3a8] ;  /* 0x00007500ff0877ac */ /* 0x000e220008000a00 */
[----:B------:R-:W-:Y:S01]  /*1920*/  BSSY.RECONVERGENT B0, `(.L_x_71) ;  /* 0x0000031000007945 */ /* 0x000fe20003800200 */
[----:B------:R-:W2:Y:S01]  /*1930*/  LDCU.64 UR12, c[0x0][0x390] ;  /* 0x00007200ff0c77ac */ /* 0x000ea20008000a00 */
[----:B0-----:R-:W-:Y:S02]  /*1940*/  ISETP.GE.U32.AND P1, PT, R10, UR8, PT ;  /* 0x000000080a007c0c */ /* 0x001fe4000bf26070 */
[C---:B--2---:R-:W-:Y:S02]  /*1950*/  ISETP.LT.U32.AND P2, PT, R12.reuse, UR12, PT ;  /* 0x0000000c0c007c0c */ /* 0x044fe4000bf41070 */
[----:B------:R-:W-:Y:S02]  /*1960*/  ISETP.GE.U32.AND.EX P3, PT, R7, UR9, PT, P1 ;  /* 0x0000000907007c0c */ /* 0x000fe4000bf66110 */
[----:B------:R-:W-:Y:S02]  /*1970*/  ISETP.GE.U32.AND P0, PT, R12, UR12, PT ;  /* 0x0000000c0c007c0c */ /* 0x000fe4000bf06070 */
[----:B------:R-:W-:-:S02]  /*1980*/  ISETP.LT.U32.OR.EX P2, PT, R11, UR13, P3, P2 ;  /* 0x0000000d0b007c0c */ /* 0x000fc40009f41520 */
[----:B------:R-:W-:-:S11]  /*1990*/  ISETP.GE.U32.AND.EX P0, PT, R11, UR13, PT, P0 ;  /* 0x0000000d0b007c0c */ /* 0x000fd6000bf06100 */
[----:B------:R-:W-:Y:S05]  /*19a0*/  @P2 BRA `(.L_x_72) ;  /* 0x0000000000a02947 */ /* 0x000fea0003800000 */
[----:B------:R-:W0:Y:S02]  /*19b0*/  LDC.64 R22, c[0x0][0x388] ;  /* 0x0000e200ff167b82 */ /* 0x000e240000000a00 */
[-C--:B0-----:R-:W-:Y:S02]  /*19c0*/  IMAD R11, R3, R22.reuse, RZ ;  /* 0x00000016030b7224 */ /* 0x081fe400078e02ff */
[----:B-1----:R-:W-:-:S04]  /*19d0*/  IMAD.WIDE.U32 R12, R0, R22, UR4 ;  /* 0x00000004000c7e25 */ /* 0x002fc8000f8e0016 */
[----:B------:R-:W-:Y:S01]  /*19e0*/  IMAD R11, R0, R23, R11 ;  /* 0x00000017000b7224 */ /* 0x000fe200078e020b */
[----:B------:R-:W-:-:S03]  /*19f0*/  ISETP.GE.U32.AND P3, PT, R12, UR12, PT ;  /* 0x0000000c0c007c0c */ /* 0x000fc6000bf66070 */
[----:B------:R-:W-:-:S05]  /*1a00*/  IMAD.IADD R33, R11, 0x1, R13 ;  /* 0x000000010b217824 */ /* 0x000fca00078e020d */
[----:B------:R-:W-:-:S13]  /*1a10*/  ISETP.GE.U32.AND.EX P3, PT, R33, UR13, PT, P3 ;  /* 0x0000000d21007c0c */ /* 0x000fda000bf66130 */
[----:B------:R-:W-:Y:S05]  /*1a20*/  @!P3 BRA `(.L_x_72) ;  /* 0x000000000080b947 */ /* 0x000fea0003800000 */
[----:B------:R-:W0:Y:S01]  /*1a30*/  LDCU.64 UR8, c[0x0][0x3b8] ;  /* 0x00007700ff0877ac */ /* 0x000e220008000a00 */
[----:B------:R-:W-:-:S04]  /*1a40*/  IADD3 R11, P3, PT, R12, -UR12, RZ ;  /* 0x8000000c0c0b7c10 */ /* 0x000fc8000ff7e0ff */
[----:B------:R-:W-:Y:S02]  /*1a50*/  IADD3.X R33, PT, PT, R33, ~UR13, RZ, P3, !PT ;  /* 0x8000000d21217c10 */ /* 0x000fe40009ffe4ff */
        /* <DEDUP_REMOVED lines=25> */
[----:B-1----:R-:W-:-:S04]  /*1bf0*/  LEA R22, P3, R12, UR8, 0x2 ;  /* 0x000000080c167c11 */ /* 0x002fc8000f8610ff */
[----:B------:R-:W-:-:S06]  /*1c00*/  LEA.HI.X R23, R12, UR9, R11, 0x2, P3 ;  /* 0x000000090c177c11 */ /* 0x000fcc00098f140b */
[----:B------:R-:W2:Y:S02]  /*1c10*/  LDG.E R23, desc[UR10][R22.64] ;  /* 0x0000000a16177981 */ /* 0x000ea4000c1e1900 */
[----:B--2---:R-:W-:-:S07]  /*1c20*/  FMNMX R28, R28, R23, PT ;  /* 0x000000171c1c7209 */ /* 0x004fce0003800000 */
.L_x_72:
[----:B-1----:R-:W-:Y:S05]  /*1c30*/  BSYNC.RECONVERGENT B0 ;  /* 0x0000000000007941 */ /* 0x002fea0003800200 */
.L_x_71:
[----:B------:R-:W-:-:S04]  /*1c40*/  ISETP.NE.U32.AND P3, PT, R29, 0x1, PT ;  /* 0x000000011d00780c */ /* 0x000fc80003f65070 */
[----:B------:R-:W-:-:S13]  /*1c50*/  ISETP.NE.AND.EX P3, PT, RZ, RZ, PT, P3 ;  /* 0x000000ffff00720c */ /* 0x000fda0003f65330 */
[----:B------:R-:W-:Y:S05]  /*1c60*/  @!P3 BRA `(.L_x_70) ;  /* 0x000000040058b947 */ /* 0x000fea0003800000 */
[----:B------:R-:W-:Y:S04]  /*1c70*/  BSSY.RECONVERGENT B0, `(.L_x_73) ;  /* 0x0000028000007945 */ /* 0x000fe80003800200 */
[----:B------:R-:W-:Y:S05]  /*1c80*/  @P2 BRA `(.L_x_74) ;  /* 0x0000000000982947 */ /* 0x000fea0003800000 */
[----:B------:R-:W0:Y:S01]  /*1c90*/  LDC R12, c[0x0][0x390] ;  /* 0x0000e400ff0c7b82 */ /* 0x000e220000000800 */
[----:B------:R-:W-:-:S04]  /*1ca0*/  IADD3 R11, P2, PT, R16, UR4, RZ ;  /* 0x00000004100b7c10 */ /* 0x000fc8000ff5e0ff */
[----:B------:R-:W-:Y:S02]  /*1cb0*/  IADD3.X R33, PT, PT, R8, UR5, RZ, P2, !PT ;  /* 0x0000000508217c10 */ /* 0x000fe400097fe4ff */
[----:B0-----:R-:W-:-:S04]  /*1cc0*/  ISETP.GE.U32.AND P2, PT, R11, R12, PT ;  /* 0x0000000c0b00720c */ /* 0x001fc80003f46070 */
[----:B------:R-:W-:-:S13]  /*1cd0*/  ISETP.GE.U32.AND.EX P2, PT, R33, UR13, PT, P2 ;  /* 0x0000000d21007c0c */ /* 0x000fda000bf46120 */
[----:B------:R-:W-:Y:S05]  /*1ce0*/  @!P2 BRA `(.L_x_74) ;  /* 0x000000000080a947 */ /* 0x000fea0003800000 */
[----:B------:R-:W0:Y:S01]  /*1cf0*/  LDCU.64 UR8, c[0x0][0x3b8] ;  /* 0x00007700ff0877ac */ /* 0x000e220008000a00 */
[----:B------:R-:W-:-:S04]  /*1d00*/  IADD3 R11, P2, PT, R11, -R12, RZ ;  /* 0x8000000c0b0b7210 */ /* 0x000fc80007f5e0ff */
        /* <DEDUP_REMOVED lines=26> */
[----:B-1----:R-:W-:-:S04]  /*1eb0*/  LEA R22, P2, R12, UR8, 0x2 ;  /* 0x000000080c167c11 */ /* 0x002fc8000f8410ff */
[----:B------:R-:W-:-:S06]  /*1ec0*/  LEA.HI.X R23, R12, UR9, R11, 0x2, P2 ;  /* 0x000000090c177c11 */ /* 0x000fcc00090f140b */
[----:B------:R-:W2:Y:S02]  /*1ed0*/  LDG.E R23, desc[UR10][R22.64] ;  /* 0x0000000a16177981 */ /* 0x000ea4000c1e1900 */
[----:B--2---:R-:W-:-:S07]  /*1ee0*/  FMNMX R28, R28, R23, PT ;  /* 0x000000171c1c7209 */ /* 0x004fce0003800000 */
.L_x_74:
[----:B------:R-:W-:Y:S05]  /*1ef0*/  BSYNC.RECONVERGENT B0 ;  /* 0x0000000000007941 */ /* 0x000fea0003800200 */
.L_x_73:
[----:B------:R-:W0:Y:S01]  /*1f00*/  LDCU UR8, c[0x0][0x3ac] ;  /* 0x00007580ff0877ac */ /* 0x000e220008000800 */
[----:B------:R-:W-:Y:S01]  /*1f10*/  ISETP.EQ.U32.AND P2, PT, R29, 0x2, PT ;  /* 0x000000021d00780c */ /* 0x000fe20003f42070 */
[----:B------:R-:W-:Y:S03]  /*1f20*/  BSSY.RECONVERGENT B0, `(.L_x_70) ;  /* 0x000002a000007945 */ /* 0x000fe60003800200 */
[----:B------:R-:W-:-:S04]  /*1f30*/  ISETP.EQ.OR.EX P0, PT, RZ, RZ, !P0, P2 ;  /* 0x000000ffff00720c */ /* 0x000fc80004702720 */
[----:B0-----:R-:W-:-:S13]  /*1f40*/  ISETP.GE.U32.OR.EX P0, PT, R7, UR8, P0, P1 ;  /* 0x0000000807007c0c */ /* 0x001fda0008706510 */
        /* <DEDUP_REMOVED lines=26> */
[----:B----4-:R-:W-:-:S03]  /*20f0*/  IMAD R13, R13, R10, RZ ;  /* 0x0000000a0d0d7224 */ /* 0x010fc600078e02ff */
[----:B------:R-:W-:Y:S01]  /*2100*/  IADD3 R25, PT, PT, R25, R27, RZ ;  /* 0x0000001b19197210 */ /* 0x000fe20007ffe0ff */
[C---:B------:R-:W-:Y:S02]  /*2110*/  IMAD R27, R12.reuse, R7, R13 ;  /* 0x000000070c1b7224 */ /* 0x040fe400078e020d */
[----:B-----5:R-:W-:Y:S02]  /*2120*/  IMAD R7, R23, R11, RZ ;  /* 0x0000000b17077224 */ /* 0x020fe400078e02ff */
[----:B------:R-:W-:-:S04]  /*2130*/  IMAD.WIDE.U32 R12, R12, R10, R24 ;  /* 0x0000000a0c0c7225 */ /* 0x000fc800078e0018 */
[----:B------:R-:W-:Y:S01]  /*2140*/  IMAD R7, R22, R29, R7 ;  /* 0x0000001d16077224 */ /* 0x000fe200078e0207 */
[----:B------:R-:W-:-:S03]  /*2150*/  IADD3 R13, PT, PT, R13, R27, RZ ;  /* 0x0000001b0d0d7210 */ /* 0x000fc60007ffe0ff */
[----:B------:R-:W-:-:S04]  /*2160*/  IMAD.WIDE.U32 R12, R22, R11, R12 ;  /* 0x0000000b160c7225 */ /* 0x000fc800078e000c */
[----:B------:R-:W-:Y:S01]  /*2170*/  IMAD.IADD R7, R13, 0x1, R7 ;  /* 0x000000010d077824 */ /* 0x000fe200078e0207 */
[----:B-1----:R-:W-:-:S04]  /*2180*/  LEA R10, P0, R12, UR8, 0x2 ;  /* 0x000000080c0a7c11 */ /* 0x002fc8000f8010ff */
[----:B------:R-:W-:-:S06]  /*2190*/  LEA.HI.X R11, R12, UR9, R7, 0x2, P0 ;  /* 0x000000090c0b7c11 */ /* 0x000fcc00080f1407 */
[----:B------:R-:W2:Y:S02]  /*21a0*/  LDG.E R11, desc[UR10][R10.64] ;  /* 0x0000000a0a0b7981 */ /* 0x000ea4000c1e1900 */
[----:B--2---:R-:W-:-:S07]  /*21b0*/  FMNMX R28, R28, R11, PT ;  /* 0x0000000b1c1c7209 */ /* 0x004fce0003800000 */
.L_x_75:
[----:B------:R-:W-:Y:S05]  /*21c0*/  BSYNC.RECONVERGENT B0 ;  /* 0x0000000000007941 */ /* 0x000fea0003800200 */
.L_x_70:
[----:B------:R-:W-:Y:S05]  /*21d0*/  BRA.U UP0, `(.L_x_76) ;  /* 0xffffffe900887547 */ /* 0x000fea000b83ffff */
.L_x_59:
[----:B-1----:R-:W0:Y:S02]  /*21e0*/  LDCU.64 UR4, c[0x0][0x3e0] ;  /* 0x00007c00ff0477ac */ /* 0x002e240008000a00 */
[----:B0-----:R-:W-:-:S04]  /*21f0*/  LEA R2, P0, R20, UR4, 0x2 ;  /* 0x0000000414027c11 */ /* 0x001fc8000f8010ff */
[----:B------:R-:W-:-:S05]  /*2200*/  LEA.HI.X R3, R20, UR5, RZ, 0x2, P0 ;  /* 0x0000000514037c11 */ /* 0x000fca00080f14ff */
[----:B------:R-:W-:Y:S01]  /*2210*/  STG.E desc[UR10][R2.64], R28 ;  /* 0x0000001c02007986 */ /* 0x000fe2000c10190a */
[----:B------:R-:W-:Y:S05]  /*2220*/  EXIT ;  /* 0x000000000000794d */ /* 0x000fea0003800000 */
        .weak           $__internal_2_$__cuda_sm20_div_u64
        .type           $__internal_2_$__cuda_sm20_div_u64,@function
        .size           $__internal_2_$__cuda_sm20_div_u64,($__internal_3_$__cuda_sm20_rem_u64 - $__internal_2_$__cuda_sm20_div_u64)
$__internal_2_$__cuda_sm20_div_u64:
[----:B------:R-:W0:Y:S08]  /*2230*/  I2F.U64.RP R11, UR4 ;  /* 0x00000004000b7d12 */ /* 0x000e300008309000 */
[----:B0-----:R-:W0:Y:S02]  /*2240*/  MUFU.RCP R11, R11 ;  /* 0x0000000b000b7308 */ /* 0x001e240000001000 */
[----:B0-----:R-:W-:-:S06]  /*2250*/  IADD3 R12, PT, PT, R11, 0x1ffffffe, RZ ;  /* 0x1ffffffe0b0c7810 */ /* 0x001fcc0007ffe0ff */
[----:B------:R-:W0:Y:S02]  /*2260*/  F2I.U64.TRUNC R12, R12 ;  /* 0x0000000c000c7311 */ /* 0x000e24000020d800 */
[----:B0-----:R-:W-:-:S04]  /*2270*/  IMAD.WIDE.U32 R14, R12, UR4, RZ ;  /* 0x000000040c0e7c25 */ /* 0x001fc8000f8e00ff */
[----:B------:R-:W-:Y:S01]  /*2280*/  IMAD R15, R12, UR5, R15 ;  /* 0x000000050c0f7c24 */ /* 0x000fe2000f8e020f */
[----:B------:R-:W-:-:S03]  /*2290*/  IADD3 R17, P0, PT, RZ, -R14, RZ ;  /* 0x8000000eff117210 */ /* 0x000fc60007f1e0ff */
[----:B------:R-:W-:Y:S02]  /*22a0*/  IMAD R15, R13, UR4, R15 ;  /* 0x000000040d0f7c24 */ /* 0x000fe4000f8e020f */
[----:B------:R-:W-:-:S03]  /*22b0*/  IMAD.HI.U32 R14, R12, R17, RZ ;  /* 0x000000110c0e7227 */ /* 0x000fc600078e00ff */
[----:B------:R-:W-:Y:S01]  /*22c0*/  IADD3.X R19, PT, PT, RZ, ~R15, RZ, P0, !PT ;  /* 0x8000000fff137210 */ /* 0x000fe200007fe4ff */
[----:B------:R-:W-:-:S04]  /*22d0*/  IMAD.MOV.U32 R15, RZ, RZ, R12 ;  /* 0x000000ffff0f7224 */ /* 0x000fc800078e000c */
[----:B------:R-:W-:-:S04]  /*22e0*/  IMAD.WIDE.U32 R14, P0, R12, R19, R14 ;  /* 0x000000130c0e7225 */ /* 0x000fc8000780000e */
[C---:B------:R-:W-:Y:S02]  /*22f0*/  IMAD R23, R13.reuse, R19, RZ ;  /* 0x000000130d177224 */ /* 0x040fe400078e02ff */
[----:B------:R-:W-:-:S04]  /*2300*/  IMAD.HI.U32 R14, P1, R13, R17, R14 ;  /* 0x000000110d0e7227 */ /* 0x000fc8000782000e */
[----:B------:R-:W-:Y:S01]  /*2310*/  IMAD.HI.U32 R11, R13, R19, RZ ;  /* 0x000000130d0b7227 */ /* 0x000fe200078e00ff */
[----:B------:R-:W-:-:S04]  /*2320*/  IADD3 R15, P2, PT, R23, R14, RZ ;  /* 0x0000000e170f7210 */ /* 0x000fc80007f5e0ff */
[----:B------:R-:W-:Y:S01]  /*2330*/  IADD3.X R11, PT, PT, R11, R13, RZ, P0, !PT ;  /* 0x0000000d0b0b7210 */ /* 0x000fe200007fe4ff */
[----:B------:R-:W-:-:S03]  /*2340*/  IMAD.WIDE.U32 R12, R15, UR4, RZ ;  /* 0x000000040f0c7c25 */ /* 0x000fc6000f8e00ff */
[----:B------:R-:W-:Y:S01]  /*2350*/  IADD3.X R11, PT, PT, RZ, RZ, R11, P2, P1 ;  /* 0x000000ffff0b7210 */ /* 0x000fe200017e240b */
[----:B------:R-:W-:Y:S01]  /*2360*/  IMAD R14, R15, UR5, R13 ;  /* 0x000000050f0e7c24 */ /* 0x000fe2000f8e020d */
[----:B------:R-:W-:-:S03]  /*2370*/  IADD3 R13, P0, PT, RZ, -R12, RZ ;  /* 0x8000000cff0d7210 */ /* 0x000fc60007f1e0ff */
[----:B------:R-:W-:Y:S02]  /*2380*/  IMAD R12, R11, UR4, R14 ;  /* 0x000000040b0c7c24 */ /* 0x000fe4000f8e020e */
        /* <DEDUP_REMOVED lines=9> */
[----:B------:R-:W-:-:S03]  /*2420*/  IMAD.HI.U32 R12, R15, R9, RZ ;  /* 0x000000090f0c7227 */ /* 0x000fc600078e00ff */
[----:B------:R-:W-:Y:S01]  /*2430*/  IADD3.X R11, PT, PT, RZ, RZ, R11, P2, P1 ;  /* 0x000000ffff0b7210 */ /* 0x000fe200017e240b */
[----:B------:R-:W-:-:S04]  /*2440*/  IMAD.WIDE.U32 R12, R15, R10, R12 ;  /* 0x0000000a0f0c7225 */ /* 0x000fc800078e000c */
[C---:B------:R-:W-:Y:S02]  /*2450*/  IMAD R15, R11.reuse, R10, RZ ;  /* 0x0000000a0b0f7224 */ /* 0x040fe400078e02ff */
[----:B------:R-:W-:-:S04]  /*2460*/  IMAD.HI.U32 R12, P0, R11, R9, R12 ;  /* 0x000000090b0c7227 */ /* 0x000fc8000780000c */
[----:B------:R-:W-:Y:S01]  /*2470*/  IMAD.HI.U32 R11, R11, R10, RZ ;  /* 0x0000000a0b0b7227 */ /* 0x000fe200078e00ff */
[----:B------:R-:W-:-:S04]  /*2480*/  IADD3 R15, P1, PT, R15, R12, RZ ;  /* 0x0000000c0f0f7210 */ /* 0x000fc80007f3e0ff */
[----:B------:R-:W-:Y:S01]  /*2490*/  IADD3.X R11, PT, PT, R11, RZ, RZ, P0, !PT ;  /* 0x000000ff0b0b7210 */ /* 0x000fe200007fe4ff */
[----:B------:R-:W-:-:S04]  /*24a0*/  IMAD.WIDE.U32 R12, R15, UR4, RZ ;  /* 0x000000040f0c7c25 */ /* 0x000fc8000f8e00ff */
[----:B------:R-:W-:Y:S01]  /*24b0*/  IMAD.X R11, RZ, RZ, R11, P1 ;  /* 0x000000ffff0b7224 */ /* 0x000fe200008e060b */
[----:B------:R-:W-:Y:S01]  /*24c0*/  IADD3 R16, P1, PT, -R12, R9, RZ ;  /* 0x000000090c107210 */ /* 0x000fe20007f3e1ff */
[----:B------:R-:W-:-:S03]  /*24d0*/  IMAD R14, R15, UR5, R13 ;  /* 0x000000050f0e7c24 */ /* 0x000fc6000f8e020d */
[----:B------:R-:W-:Y:S01]  /*24e0*/  ISETP.GE.U32.AND P0, PT, R16, UR4, PT ;  /* 0x0000000410007c0c */ /* 0x000fe2000bf06070 */
[----:B------:R-:W-:-:S05]  /*24f0*/  IMAD R9, R11, UR4, R14 ;  /* 0x000000040b097c24 */ /* 0x000fca000f8e020e */
[----:B------:R-:W-:Y:S02]  /*2500*/  IADD3.X R14, PT, PT, ~R9, R10, RZ, P1, !PT ;  /* 0x0000000a090e7210 */ /* 0x000fe40000ffe5ff */
[----:B------:R-:W-:Y:S02]  /*2510*/  IADD3 R10, P2, PT, R15, 0x1, RZ ;  /* 0x000000010f0a7810 */ /* 0x000fe40007f5e0ff */
[----:B------:R-:W-:Y:S02]  /*2520*/  ISETP.GE.U32.AND.EX P0, PT, R14, UR5, PT, P0 ;  /* 0x000000050e007c0c */ /* 0x000fe4000bf06100 */
[----:B------:R-:W-:Y:S02]  /*2530*/  IADD3 R9, P1, PT, R16, -UR4, RZ ;  /* 0x8000000410097c10 */ /* 0x000fe4000ff3e0ff */
[----:B------:R-:W-:Y:S02]  /*2540*/  IADD3.X R12, PT, PT, RZ, R11, RZ, P2, !PT ;  /* 0x0000000bff0c7210 */ /* 0x000fe400017fe4ff */
[----:B------:R-:W-:-:S02]  /*2550*/  SEL R15, R10, R15, P0 ;  /* 0x0000000f0a0f7207 */ /* 0x000fc40000000000 */
[----:B------:R-:W-:Y:S02]  /*2560*/  IADD3.X R13, PT, PT, R14, ~UR5, RZ, P1, !PT ;  /* 0x800000050e0d7c10 */ /* 0x000fe40008ffe4ff */
[----:B------:R-:W-:Y:S02]  /*2570*/  SEL R9, R9, R16, P0 ;  /* 0x0000001009097207 */ /* 0x000fe40000000000 */
[----:B------:R-:W-:Y:S02]  /*2580*/  SEL R12, R12, R11, P0 ;  /* 0x0000000b0c0c7207 */ /* 0x000fe40000000000 */
[----:B------:R-:W-:Y:S02]  /*2590*/  IADD3 R10, P2, PT, R15, 0x1, RZ ;  /* 0x000000010f0a7810 */ /* 0x000fe40007f5e0ff */
[----:B------:R-:W-:Y:S02]  /*25a0*/  SEL R13, R13, R14, P0 ;  /* 0x0000000e0d0d7207 */ /* 0x000fe40000000000 */
[----:B------:R-:W-:Y:S01]  /*25b0*/  ISETP.GE.U32.AND P0, PT, R9, UR4, PT ;  /* 0x0000000409007c0c */ /* 0x000fe2000bf06070 */
[----:B------:R-:W-:Y:S01]  /*25c0*/  IMAD.X R11, RZ, RZ, R12, P2 ;  /* 0x000000ffff0b7224 */ /* 0x000fe200010e060c */
[----:B------:R-:W-:-:S02]  /*25d0*/  ISETP.NE.U32.AND P1, PT, RZ, UR4, PT ;  /* 0x00000004ff007c0c */ /* 0x000fc4000bf25070 */
[----:B------:R-:W-:Y:S02]  /*25e0*/  ISETP.GE.U32.AND.EX P0, PT, R13, UR5, PT, P0 ;  /* 0x000000050d007c0c */ /* 0x000fe4000bf06100 */
[----:B------:R-:W-:Y:S02]  /*25f0*/  MOV R9, 0x0 ;  /* 0x0000000000097802 */ /* 0x000fe40000000f00 */
[----:B------:R-:W-:Y:S02]  /*2600*/  ISETP.NE.AND.EX P1, PT, RZ, UR5, PT, P1 ;  /* 0x00000005ff007c0c */ /* 0x000fe4000bf25310 */
[----:B------:R-:W-:Y:S02]  /*2610*/  SEL R10, R10, R15, P0 ;  /* 0x0000000f0a0a7207 */ /* 0x000fe40000000000 */
[----:B------:R-:W-:Y:S02]  /*2620*/  SEL R11, R11, R12, P0 ;  /* 0x0000000c0b0b7207 */ /* 0x000fe40000000000 */
[----:B------:R-:W-:-:S02]  /*2630*/  SEL R10, R10, 0xffffffff, P1 ;  /* 0xffffffff0a0a7807 */ /* 0x000fc40000800000 */
[----:B------:R-:W-:Y:S01]  /*2640*/  SEL R11, R11, 0xffffffff, P1 ;  /* 0xffffffff0b0b7807 */ /* 0x000fe20000800000 */
[----:B------:R-:W-:Y:S06]  /*2650*/  RET.REL.NODEC R8 `(min_pool2d_forward) ;  /* 0xffffffd808687950 */ /* 0x000fec0003c3ffff */
        .weak           $__internal_3_$__cuda_sm20_rem_u64
        .type           $__internal_3_$__cuda_sm20_rem_u64,@function
        .size           $__internal_3_$__cuda_sm20_rem_u64,(.L_x_263 - $__internal_3_$__cuda_sm20_rem_u64)
$__internal_3_$__cuda_sm20_rem_u64:
[----:B------:R-:W0:Y:S01]  /*2660*/  LDCU.64 UR4, c[0x0][0x398] ;  /* 0x00007300ff0477ac */ /* 0x000e220008000a00 */
[----:B------:R-:W1:Y:S01]  /*2670*/  LDC.64 R8, c[0x0][0x398] ;  /* 0x0000e600ff087b82 */ /* 0x000e620000000a00 */
[----:B0-----:R-:W0:Y:S08]  /*2680*/  I2F.U64.RP R11, UR4 ;  /* 0x00000004000b7d12 */ /* 0x001e300008309000 */
[----:B0-----:R-:W0:Y:S02]  /*2690*/  MUFU.RCP R11, R11 ;  /* 0x0000000b000b7308 */ /* 0x001e240000001000 */
[----:B0-----:R-:W-:-:S06]  /*26a0*/  IADD3 R14, PT, PT, R11, 0x1ffffffe, RZ ;  /* 0x1ffffffe0b0e7810 */ /* 0x001fcc0007ffe0ff */
[----:B------:R-:W1:Y:S02]  /*26b0*/  F2I.U64.TRUNC R14, R14 ;  /* 0x0000000e000e7311 */ /* 0x000e64000020d800 */
[----:B-1----:R-:W-:-:S04]  /*26c0*/  IMAD.WIDE.U32 R16, R14, R8, RZ ;  /* 0x000000080e107225 */ /* 0x002fc800078e00ff */
[C---:B------:R-:W-:Y:S01]  /*26d0*/  IMAD R13, R14.reuse, R9, R17 ;  /* 0x000000090e0d7224 */ /* 0x040fe200078e0211 */
[----:B------:R-:W-:Y:S02]  /*26e0*/  IADD3 R19, P0, PT, RZ, -R16, RZ ;  /* 0x80000010ff137210 */ /* 0x000fe40007f1e0ff */
[----:B------:R-:W-:Y:S01]  /*26f0*/  MOV R17, R14 ;  /* 0x0000000e00117202 */ /* 0x000fe20000000f00 */
[----:B------:R-:W-:Y:S02]  /*2700*/  IMAD R13, R15, R8, R13 ;  /* 0x000000080f0d7224 */ /* 0x000fe400078e020d */
[----:B------:R-:W-:-:S04]  /*2710*/  IMAD.HI.U32 R16, R14, R19, RZ ;  /* 0x000000130e107227 */ /* 0x000fc800078e00ff */
[----:B------:R-:W-:-:S04]  /*2720*/  IMAD.X R13, RZ, RZ, ~R13, P0 ;  /* 0x000000ffff0d7224 */ /* 0x000fc800000e0e0d */
[----:B------:R-:W-:-:S04]  /*2730*/  IMAD.WIDE.U32 R16, P0, R14, R13, R16 ;  /* 0x0000000d0e107225 */ /* 0x000fc80007800010 */
[C---:B------:R-:W-:Y:S02]  /*2740*/  IMAD R23, R15.reuse, R13, RZ ;  /* 0x0000000d0f177224 */ /* 0x040fe400078e02ff */
[----:B------:R-:W-:-:S04]  /*2750*/  IMAD.HI.U32 R16, P1, R15, R19, R16 ;  /* 0x000000130f107227 */ /* 0x000fc80007820010 */
[----:B------:R-:W-:Y:S01]  /*2760*/  IMAD.HI.U32 R11, R15, R13, RZ ;  /* 0x0000000d0f0b7227 */ /* 0x000fe200078e00ff */
[----:B------:R-:W-:-:S04]  /*2770*/  IADD3 R17, P2, PT, R23, R16, RZ ;  /* 0x0000001017117210 */ /* 0x000fc80007f5e0ff */
[----:B------:R-:W-:Y:S01]  /*2780*/  IADD3.X R11, PT, PT, R11, R15, RZ, P0, !PT ;  /* 0x0000000f0b0b7210 */ /* 0x000fe200007fe4ff */
[----:B------:R-:W-:-:S03]  /*2790*/  IMAD.WIDE.U32 R14, R17, R8, RZ ;  /* 0x00000008110e7225 */ /* 0x000fc600078e00ff */
[----:B------:R-:W-:Y:S01]  /*27a0*/  IADD3.X R11, PT, PT, RZ, RZ, R11, P2, P1 ;  /* 0x000000ffff0b7210 */ /* 0x000fe200017e240b */
[----:B------:R-:W-:Y:S01]  /*27b0*/  IMAD R13, R17, R9, R15 ;  /* 0x00000009110d7224 */ /* 0x000fe200078e020f */
[----:B------:R-:W-:-:S03]  /*27c0*/  IADD3 R15, P0, PT, RZ, -R14, RZ ;  /* 0x8000000eff0f7210 */ /* 0x000fc60007f1e0ff */
[----:B------:R-:W-:Y:S02]  /*27d0*/  IMAD R13, R11, R8, R13 ;  /* 0x000000080b0d7224 */ /* 0x000fe400078e020d */
[----:B------:R-:W-:-:S04]  /*27e0*/  IMAD.HI.U32 R16, R17, R15, RZ ;  /* 0x0000000f11107227 */ /* 0x000fc800078e00ff */
[----:B------:R-:W-:-:S04]  /*27f0*/  IMAD.X R14, RZ, RZ, ~R13, P0 ;  /* 0x000000ffff0e7224 */ /* 0x000fc800000e0e0d */
[----:B------:R-:W-:-:S04]  /*2800*/  IMAD.WIDE.U32 R16, P0, R17, R14, R16 ;  /* 0x0000000e11107225 */ /* 0x000fc80007800010 */
[C---:B------:R-:W-:Y:S02]  /*2810*/  IMAD R18, R11.reuse, R14, RZ ;  /* 0x0000000e0b127224 */ /* 0x040fe400078e02ff */
[----:B------:R-:W-:-:S04]  /*2820*/  IMAD.HI.U32 R13, P1, R11, R15, R16 ;  /* 0x0000000f0b0d7227 */ /* 0x000fc80007820010 */
[----:B------:R-:W-:Y:S02]  /*2830*/  HFMA2 R15, -RZ, RZ, 0, 0 ;  /* 0x00000000ff0f7431 */ /* 0x000fe400000001ff */
[----:B------:R-:W-:Y:S01]  /*2840*/  IMAD.HI.U32 R14, R11, R14, RZ ;  /* 0x0000000e0b0e7227 */ /* 0x000fe200078e00ff */
[----:B------:R-:W-:-:S04]  /*2850*/  IADD3 R13, P2, PT, R18, R13, RZ ;  /* 0x0000000d120d7210 */ /* 0x000fc80007f5e0ff */
[----:B------:R-:W-:Y:S01]  /*2860*/  IADD3.X R11, PT, PT, R14, R11, RZ, P0, !PT ;  /* 0x0000000b0e0b7210 */ /* 0x000fe200007fe4ff */
[----:B------:R-:W-:-:S03]  /*2870*/  IMAD.HI.U32 R14, R13, R10, RZ ;  /* 0x0000000a0d0e7227 */ /* 0x000fc600078e00ff */
[----:B------:R-:W-:Y:S01]  /*2880*/  IADD3.X R11, PT, PT, RZ, RZ, R11, P2, P1 ;  /* 0x000000ffff0b7210 */ /* 0x000fe200017e240b */
[----:B------:R-:W-:-:S04]  /*2890*/  IMAD.WIDE.U32 R14, R13, R7, R14 ;  /* 0x000000070d0e7225 */ /* 0x000fc800078e000e */
[C---:B------:R-:W-:Y:S02]  /*28a0*/  IMAD R16, R11.reuse, R7, RZ ;  /* 0x000000070b107224 */ /* 0x040fe400078e02ff */
[----:B------:R-:W-:-:S04]  /*28b0*/  IMAD.HI.U32 R13, P0, R11, R10, R14 ;  /* 0x0000000a0b0d7227 */ /* 0x000fc8000780000e */
[----:B------:R-:W-:Y:S01]  /*28c0*/  IMAD.HI.U32 R11, R11, R7, RZ ;  /* 0x000000070b0b7227 */ /* 0x000fe200078e00ff */
[----:B------:R-:W-:-:S03]  /*28d0*/  IADD3 R13, P1, PT, R16, R13, RZ ;  /* 0x0000000d100d7210 */ /* 0x000fc60007f3e0ff */
[----:B------:R-:W-:Y:S02]  /*28e0*/  IMAD.X R11, RZ, RZ, R11, P0 ;  /* 0x000000ffff0b7224 */ /* 0x000fe400000e060b */
[----:B------:R-:W-:-:S03]  /*28f0*/  IMAD.WIDE.U32 R14, R13, R8, RZ ;  /* 0x000000080d0e7225 */ /* 0x000fc600078e00ff */
[----:B------:R-:W-:Y:S01]  /*2900*/  IADD3.X R11, PT, PT, RZ, R11, RZ, P1, !PT ;  /* 0x0000000bff0b7210 */ /* 0x000fe20000ffe4ff */
[----:B------:R-:W-:Y:S01]  /*2910*/  IMAD R13, R13, R9, R15 ;  /* 0x000000090d0d7224 */ /* 0x000fe200078e020f */
[----:B------:R-:W-:-:S03]  /*2920*/  IADD3 R15, P1, PT, -R14, R10, RZ ;  /* 0x0000000a0e0f7210 */ /* 0x000fc60007f3e1ff */
[-C--:B------:R-:W-:Y:S01]  /*2930*/  IMAD R10, R11, R8.reuse, R13 ;  /* 0x000000080b0a7224 */ /* 0x080fe200078e020d */
[CC--:B------:R-:W-:Y:S02]  /*2940*/  ISETP.GE.U32.AND P0, PT, R15.reuse, R8.reuse, PT ;  /* 0x000000080f00720c */ /* 0x0c0fe40003f06070 */
[----:B------:R-:W-:Y:S02]  /*2950*/  MOV R13, 0x0 ;  /* 0x00000000000d7802 */ /* 0x000fe40000000f00 */
[----:B------:R-:W-:Y:S02]  /*2960*/  IADD3.X R14, PT, PT, ~R10, R7, RZ, P1, !PT ;  /* 0x000000070a0e7210 */ /* 0x000fe40000ffe5ff */
[----:B------:R-:W-:Y:S02]  /*2970*/  IADD3 R7, P1, PT, R15, -R8, RZ ;  /* 0x800000080f077210 */ /* 0x000fe40007f3e0ff */
[----:B------:R-:W-:-:S03]  /*2980*/  ISETP.GE.U32.AND.EX P0, PT, R14, R9, PT, P0 ;  /* 0x000000090e00720c */ /* 0x000fc60003f06100 */
[----:B------:R-:W-:Y:S01]  /*2990*/  IMAD.X R10, R14, 0x1, ~R9, P1 ;  /* 0x000000010e0a7824 */ /* 0x000fe200008e0e09 */
[----:B------:R-:W-:Y:S02]  /*29a0*/  SEL R7, R7, R15, P0 ;  /* 0x0000000f07077207 */ /* 0x000fe40000000000 */
[----:B------:R-:W-:Y:S02]  /*29b0*/  ISETP.NE.U32.AND P1, PT, R8, RZ, PT ;  /* 0x000000ff0800720c */ /* 0x000fe40003f25070 */
[----:B------:R-:W-:Y:S02]  /*29c0*/  SEL R10, R10, R14, P0 ;  /* 0x0000000e0a0a7207 */ /* 0x000fe40000000000 */
[CC--:B------:R-:W-:Y:S02]  /*29d0*/  ISETP.GE.U32.AND P0, PT, R7.reuse, R8.reuse, PT ;  /* 0x000000080700720c */ /* 0x0c0fe40003f06070 */
[----:B------:R-:W-:Y:S02]  /*29e0*/  IADD3 R18, P2, PT, R7, -R8, RZ ;  /* 0x8000000807127210 */ /* 0x000fe40007f5e0ff */
[----:B------:R-:W-:-:S02]  /*29f0*/  ISETP.GE.U32.AND.EX P0, PT, R10, R9, PT, P0 ;  /* 0x000000090a00720c */ /* 0x000fc40003f06100 */
[----:B------:R-:W-:Y:S02]  /*2a00*/  IADD3.X R19, PT, PT, R10, ~R9, RZ, P2, !PT ;  /* 0x800000090a137210 */ /* 0x000fe400017fe4ff */
[----:B------:R-:W-:Y:S02]  /*2a10*/  ISETP.NE.AND.EX P1, PT, R9, RZ, PT, P1 ;  /* 0x000000ff0900720c */ /* 0x000fe40003f25310 */
[----:B------:R-:W-:Y:S02]  /*2a20*/  SEL R18, R18, R7, P0 ;  /* 0x0000000712127207 */ /* 0x000fe40000000000 */
[----:B------:R-:W-:Y:S02]  /*2a30*/  SEL R19, R19, R10, P0 ;  /* 0x0000000a13137207 */ /* 0x000fe40000000000 */
[----:B------:R-:W-:Y:S02]  /*2a40*/  SEL R18, R18, 0xffffffff, P1 ;  /* 0xffffffff12127807 */ /* 0x000fe40000800000 */
[----:B------:R-:W-:Y:S01]  /*2a50*/  SEL R19, R19, 0xffffffff, P1 ;  /* 0xffffffff13137807 */ /* 0x000fe20000800000 */
[----:B------:R-:W-:Y:S06]  /*2a60*/  RET.REL.NODEC R12 `(min_pool2d_forward) ;  /* 0xffffffd40c647950 */ /* 0x000fec0003c3ffff */
.L_x_77:
        /* <DEDUP_REMOVED lines=9> */
.L_x_263:


//--------------------- .text.max_pool2d_backward --------------------------
	.section	.text.max_pool2d_backward,"ax",@progbits
	.align	128
        .global         max_pool2d_backward
        .type           max_pool2d_backward,@function
        .size           max_pool2d_backward,(.L_x_265 - max_pool2d_backward)
        .other          max_pool2d_backward,@"STO_CUDA_ENTRY STV_DEFAULT"
max_pool2d_backward:
.text.max_pool2d_backward:
        /* <DEDUP_REMOVED lines=49> */
.L_x_78:
[----:B------:R-:W0:Y:S01]  /*0310*/  LDCU.64 UR4, c[0x0][0x3b8] ;  /* 0x00007700ff0477ac */ /* 0x000e220008000a00 */
[----:B------:R-:W-:Y:S01]  /*0320*/  HFMA2 R13, -RZ, RZ, 0, 0 ;  /* 0x00000000ff0d7431 */ /* 0x000fe200000001ff */
[----:B------:R-:W-:Y:S02]  /*0330*/  MOV R12, R18 ;  /* 0x00000012000c7202 */ /* 0x000fe40000000f00 */
[----:B------:R-:W-:Y:S01]  /*0340*/  MOV R4, 0x380 ;  /* 0x0000038000047802 */ /* 0x000fe20000000f00 */
[----:B0-----:R-:W-:Y:S02]  /*0350*/  IMAD.U32 R10, RZ, RZ, UR4 ;  /* 0x00000004ff0a7e24 */ /* 0x001fe4000f8e00ff */
[----:B------:R-:W-:-:S07]  /*0360*/  IMAD.U32 R11, RZ, RZ, UR5 ;  /* 0x00000005ff0b7e24 */ /* 0x000fce000f8e00ff */
[----:B------:R-:W-:Y:S05]  /*0370*/  CALL.REL.NOINC `($__internal_4_$__cuda_sm20_div_u64) ;  /* 0x0000002800947944 */ /* 0x000fea0003c00000 */
        /* <DEDUP_REMOVED lines=10> */
.L_x_79:
        /* <DEDUP_REMOVED lines=27> */
.L_x_80:
[----:B------:R-:W0:Y:S01]  /*05d0*/  LDCU.64 UR4, c[0x0][0x3a8] ;  /* 0x00007500ff0477ac */ /* 0x000e220008000a00 */
[----:B------:R-:W-:Y:S01]  /*05e0*/  IMAD.MOV.U32 R12, RZ, RZ, R6 ;  /* 0x000000ffff0c7224 */ /* 0x000fe200078e0006 */
[----:B------:R-:W-:Y:S01]  /*05f0*/  MOV R4, 0x640 ;  /* 0x0000064000047802 */ /* 0x000fe20000000f00 */
[----:B------:R-:W-:Y:S02]  /*0600*/  IMAD.MOV.U32 R13, RZ, RZ, R7 ;  /* 0x000000ffff0d7224 */ /* 0x000fe400078e0007 */
[----:B0-----:R-:W-:Y:S01]  /*0610*/  IMAD.U32 R10, RZ, RZ, UR4 ;  /* 0x00000004ff0a7e24 */ /* 0x001fe2000f8e00ff */
[----:B------:R-:W-:-:S07]  /*0620*/  MOV R11, UR5 ;  /* 0x00000005000b7c02 */ /* 0x000fce0008000f00 */
[----:B------:R-:W-:Y:S05]  /*0630*/  CALL.REL.NOINC `($__internal_4_$__cuda_sm20_div_u64) ;  /* 0x0000002400e47944 */ /* 0x000fea0003c00000 */
        /* <DEDUP_REMOVED lines=9> */
.L_x_81:
        /* <DEDUP_REMOVED lines=27> */
.L_x_82:
        /* <DEDUP_REMOVED lines=8> */
[----:B------:R-:W-:-:S05]  /*0900*/  IADD3 R5, P0, PT, RZ, -R30, RZ ;  /* 0x8000001eff057210 */ /* 0x000fca0007f1e0ff */
[----:B------:R-:W-:-:S04]  /*0910*/  IMAD.X R0, RZ, RZ, ~R31, P0 ;  /* 0x000000ffff007224 */ /* 0x000fc800000e0e1f */
[----:B0-----:R-:W-:Y:S02]  /*0920*/  IMAD R0, R0, UR4, RZ ;  /* 0x0000000400007c24 */ /* 0x001fe4000f8e02ff */
[----:B------:R-:W-:-:S04]  /*0930*/  IMAD.WIDE.U32 R2, R5, UR4, R2 ;  /* 0x0000000405027c25 */ /* 0x000fc8000f8e0002 */
[----:B------:R-:W-:-:S05]  /*0940*/  IMAD R5, R5, UR5, R0 ;  /* 0x0000000505057c24 */ /* 0x000fca000f8e0200 */
[----:B------:R-:W-:-:S07]  /*0950*/  IADD3 R0, PT, PT, R3, R5, RZ ;  /* 0x0000000503007210 */ /* 0x000fce0007ffe0ff */
.L_x_83:
        /* <DEDUP_REMOVED lines=24> */
.L_x_84:
[----:B------:R-:W0:Y:S01]  /*0ae0*/  LDCU.64 UR4, c[0x0][0x398] ;  /* 0x00007300ff0477ac */ /* 0x000e220008000a00 */
[----:B------:R-:W-:Y:S01]  /*0af0*/  IMAD.MOV.U32 R12, RZ, RZ, R30 ;  /* 0x000000ffff0c7224 */ /* 0x000fe200078e001e */
[----:B------:R-:W-:Y:S02]  /*0b00*/  MOV R13, R31 ;  /* 0x0000001f000d7202 */ /* 0x000fe40000000f00 */
[----:B------:R-:W-:Y:S01]  /*0b10*/  MOV R4, 0xb50 ;  /* 0x00000b5000047802 */ /* 0x000fe20000000f00 */
[----:B0-----:R-:W-:Y:S02]  /*0b20*/  IMAD.U32 R10, RZ, RZ, UR4 ;  /* 0x00000004ff0a7e24 */ /* 0x001fe4000f8e00ff */
[----:B------:R-:W-:-:S07]  /*0b30*/  IMAD.U32 R11, RZ, RZ, UR5 ;  /* 0x00000005ff0b7e24 */ /* 0x000fce000f8e00ff */
[----:B------:R-:W-:Y:S05]  /*0b40*/  CALL.REL.NOINC `($__internal_5_$__cuda_sm20_rem_u64) ;  /* 0x0000002400b07944 */ /* 0x000fea0003c00000 */
[----:B------:R-:W-:Y:S01]  /*0b50*/  MOV R16, R10 ;  /* 0x0000000a00107202 */ /* 0x000fe20000000f00 */
[----:B------:R-:W-:-:S07]  /*0b60*/  IMAD.MOV.U32 R17, RZ, RZ, R11 ;  /* 0x000000ffff117224 */ /* 0x000fce00078e000b */
.L_x_85:
        /* <DEDUP_REMOVED lines=18> */
.L_x_127:
        /* <DEDUP_REMOVED lines=39> */
.L_x_112:
        /* <DEDUP_REMOVED lines=16> */
[----:B-----5:R-:W-:Y:S05]  /*1000*/  CALL.REL.NOINC `($__internal_5_$__cuda_sm20_rem_u64) ;  /* 0x0000002000807944 */ /* 0x020fea0003c00000 */
[----:B------:R-:W-:-:S04]  /*1010*/  ISETP.NE.U32.AND P0, PT, R10, RZ, PT ;  /* 0x000000ff0a00720c */ /* 0x000fc80003f05070 */
[----:B------:R-:W-:-:S13]  /*1020*/  ISETP.NE.AND.EX P0, PT, R11, RZ, PT, P0 ;  /* 0x000000ff0b00720c */ /* 0x000fda0003f05300 */
.L_x_91:
[----:B------:R-:W-:Y:S05]  /*1030*/  BSYNC.RECONVERGENT B1 ;  /* 0x0000000000017941 */ /* 0x000fea0003800200 */
.L_x_90:
        /* <DEDUP_REMOVED lines=11> */
[----:B-----5:R-:W-:Y:S05]  /*10f0*/  CALL.REL.NOINC `($__internal_4_$__cuda_sm20_div_u64) ;  /* 0x0000001c00347944 */ /* 0x020fea0003c00000 */
[----:B------:R-:W-:Y:S02]  /*1100*/  IMAD.MOV.U32 R20, RZ, RZ, R30 ;  /* 0x000000ffff147224 */ /* 0x000fe400078e001e */
[----:B------:R-:W-:-:S07]  /*1110*/  IMAD.MOV.U32 R21, RZ, RZ, R31 ;  /* 0x000000ffff157224 */ /* 0x000fce00078e001f */
.L_x_93:
[----:B------:R-:W-:Y:S05]  /*1120*/  BSYNC.RECONVERGENT B1 ;  /* 0x0000000000017941 */ /* 0x000fea0003800200 */
.L_x_92:
        /* <DEDUP_REMOVED lines=31> */
.L_x_95:
[----:B------:R-:W0:Y:S01]  /*1320*/  LDCU.64 UR22, c[0x0][0x388] ;  /* 0x00007100ff1677ac */ /* 0x000e220008000a00 */
[----:B------:R-:W-:Y:S02]  /*1330*/  MOV R4, 0x1370 ;  /* 0x0000137000047802 */ /* 0x000fe40000000f00 */
[----:B0-----:R-:W-:Y:S01]  /*1340*/  MOV R10, UR22 ;  /* 0x00000016000a7c02 */ /* 0x001fe20008000f00 */
[----:B------:R-:W-:-:S07]  /*1350*/  IMAD.U32 R11, RZ, RZ, UR23 ;  /* 0x00000017ff0b7e24 */ /* 0x000fce000f8e00ff */
[----:B-----5:R-:W-:Y:S05]  /*1360*/  CALL.REL.NOINC `($__internal_5_$__cuda_sm20_rem_u64) ;  /* 0x0000001c00a87944 */ /* 0x020fea0003c00000 */
[----:B------:R-:W-:-:S04]  /*1370*/  ISETP.NE.U32.AND P0, PT, R10, RZ, PT ;  /* 0x000000ff0a00720c */ /* 0x000fc80003f05070 */
[----:B------:R-:W-:-:S13]  /*1380*/  ISETP.NE.AND.EX P0, PT, R11, RZ, PT, P0 ;  /* 0x000000ff0b00720c */ /* 0x000fda0003f05300 */
.L_x_96:
[----:B------:R-:W-:Y:S05]  /*1390*/  BSYNC.RECONVERGENT B1 ;  /* 0x0000000000017941 */ /* 0x000fea0003800200 */
.L_x_94:
        /* <DEDUP_REMOVED lines=25> */
.L_x_98:
[----:B------:R-:W0:Y:S01]  /*1530*/  LDCU.64 UR22, c[0x0][0x388] ;  /* 0x00007100ff1677ac */ /* 0x000e220008000a00 */
[----:B------:R-:W-:Y:S01]  /*1540*/  MOV R4, 0x1580 ;  /* 0x0000158000047802 */ /* 0x000fe20000000f00 */
[----:B0-----:R-:W-:Y:S02]  /*1550*/  IMAD.U32 R10, RZ, RZ, UR22 ;  /* 0x00000016ff0a7e24 */ /* 0x001fe4000f8e00ff */
[----:B------:R-:W-:-:S07]  /*1560*/  IMAD.U32 R11, RZ, RZ, UR23 ;  /* 0x00000017ff0b7e24 */ /* 0x000fce000f8e00ff */
[----:B-----5:R-:W-:Y:S05]  /*1570*/  CALL.REL.NOINC `($__internal_4_$__cuda_sm20_div_u64) ;  /* 0x0000001800147944 */ /* 0x020fea0003c00000 */
.L_x_99:
[----:B------:R-:W-:Y:S05]  /*1580*/  BSYNC.RECONVERGENT B1 ;  /* 0x0000000000017941 */ /* 0x000fea0003800200 */
.L_x_97:
        /* <DEDUP_REMOVED lines=35> */
.L_x_89:
[----:B------:R-:W-:Y:S05]  /*17c0*/  BSYNC.RECONVERGENT B0 ;  /* 0x0000000000007941 */ /* 0x000fea0003800200 */
.L_x_88:
        /* <DEDUP_REMOVED lines=14> */
[----:B-----5:R-:W-:Y:S05]  /*18b0*/  CALL.REL.NOINC `($__internal_5_$__cuda_sm20_rem_u64) ;  /* 0x0000001800547944 */ /* 0x020fea0003c00000 */
[----:B------:R-:W-:-:S04]  /*18c0*/  ISETP.NE.U32.AND P0, PT, R10, RZ, PT ;  /* 0x000000ff0a00720c */ /* 0x000fc80003f05070 */
[----:B------:R-:W-:-:S13]  /*18d0*/  ISETP.NE.AND.EX P0, PT, R11, RZ, PT, P0 ;  /* 0x000000ff0b00720c */ /* 0x000fda0003f05300 */
.L_x_103:
[----:B------:R-:W-:Y:S05]  /*18e0*/  BSYNC.RECONVERGENT B1 ;  /* 0x0000000000017941 */ /* 0x000fea0003800200 */
.L_x_102:
        /* <DEDUP_REMOVED lines=11> */
[----:B-----5:R-:W-:Y:S05]  /*19a0*/  CALL.REL.NOINC `($__internal_4_$__cuda_sm20_div_u64) ;  /* 0x0000001400087944 */ /* 0x020fea0003c00000 */
[----:B------:R-:W-:Y:S01]  /*19b0*/  MOV R20, R30 ;  /* 0x0000001e00147202 */ /* 0x000fe20000000f00 */
[----:B------:R-:W-:-:S07]  /*19c0*/  IMAD.MOV.U32 R21, RZ, RZ, R31 ;  /* 0x000000ffff157224 */ /* 0x000fce00078e001f */
.L_x_105:
[----:B------:R-:W-:Y:S05]  /*19d0*/  BSYNC.RECONVERGENT B1 ;  /* 0x0000000000017941 */ /* 0x000fea0003800200 */
.L_x_104:
        /* <DEDUP_REMOVED lines=33> */
.L_x_107:
[----:B------:R-:W0:Y:S01]  /*1bf0*/  LDCU.64 UR22, c[0x0][0x388] ;  /* 0x00007100ff1677ac */ /* 0x000e220008000a00 */
[----:B------:R-:W-:Y:S01]  /*1c00*/  MOV R4, 0x1c40 ;  /* 0x00001c4000047802 */ /* 0x000fe20000000f00 */
[----:B0-----:R-:W-:Y:S01]  /*1c10*/  IMAD.U32 R10, RZ, RZ, UR22 ;  /* 0x00000016ff0a7e24 */ /* 0x001fe2000f8e00ff */
[----:B------:R-:W-:-:S07]  /*1c20*/  MOV R11, UR23 ;  /* 0x00000017000b7c02 */ /* 0x000fce0008000f00 */
[----:B-----5:R-:W-:Y:S05]  /*1c30*/  CALL.REL.NOINC `($__internal_5_$__cuda_sm20_rem_u64) ;  /* 0x0000001400747944 */ /* 0x020fea0003c00000 */
[----:B------:R-:W-:-:S04]  /*1c40*/  ISETP.NE.U32.AND P0, PT, R10, RZ, PT ;  /* 0x000000ff0a00720c */ /* 0x000fc80003f05070 */
[----:B------:R-:W-:-:S13]  /*1c50*/  ISETP.NE.AND.EX P0, PT, R11, RZ, PT, P0 ;  /* 0x000000ff0b00720c */ /* 0x000fda0003f05300 */
.L_x_108:
[----:B------:R-:W-:Y:S05]  /*1c60*/  BSYNC.RECONVERGENT B1 ;  /* 0x0000000000017941 */ /* 0x000fea0003800200 */
.L_x_106:
        /* <DEDUP_REMOVED lines=25> */
.L_x_110:
[----:B------:R-:W0:Y:S01]  /*1e00*/  LDCU.64 UR22, c[0x0][0x388] ;  /* 0x00007100ff1677ac */ /* 0x000e220008000a00 */
[----:B------:R-:W-:Y:S02]  /*1e10*/  MOV R4, 0x1e50 ;  /* 0x00001e5000047802 */ /* 0x000fe40000000f00 */
[----:B0-----:R-:W-:Y:S01]  /*1e20*/  MOV R10, UR22 ;  /* 0x00000016000a7c02 */ /* 0x001fe20008000f00 */
[----:B------:R-:W-:-:S07]  /*1e30*/  IMAD.U32 R11, RZ, RZ, UR23 ;  /* 0x00000017ff0b7e24 */ /* 0x000fce000f8e00ff */
[----:B-----5:R-:W-:Y:S05]  /*1e40*/  CALL.REL.NOINC `($__internal_4_$__cuda_sm20_div_u64) ;  /* 0x0000000c00e07944 */ /* 0x020fea0003c00000 */
.L_x_111:
[----:B------:R-:W-:Y:S05]  /*1e50*/  BSYNC.RECONVERGENT B1 ;  /* 0x0000000000017941 */ /* 0x000fea0003800200 */
.L_x_109:
        /* <DEDUP_REMOVED lines=35> */
.L_x_101:
[----:B------:R-:W-:Y:S05]  /*2090*/  BSYNC.RECONVERGENT B0 ;  /* 0x0000000000007941 */ /* 0x000fea0003800200 */
.L_x_100:
        /* <DEDUP_REMOVED lines=9> */
.L_x_87:
        /* <DEDUP_REMOVED lines=34> */
.L_x_116:
[----:B------:R-:W1:Y:S01]  /*2350*/  LDCU.64 UR12, c[0x0][0x388] ;  /* 0x00007100ff0c77ac */ /* 0x000e620008000a00 */
[----:B------:R-:W-:Y:S01]  /*2360*/  IMAD.MOV.U32 R12, RZ, RZ, R28 ;  /* 0x000000ffff0c7224 */ /* 0x000fe200078e001c */
[----:B------:R-:W-:Y:S01]  /*2370*/  MOV R4, 0x23c0 ;  /* 0x000023c000047802 */ /* 0x000fe20000000f00 */
[----:B------:R-:W-:Y:S02]  /*2380*/  IMAD.MOV.U32 R13, RZ, RZ, R27 ;  /* 0x000000ffff0d7224 */ /* 0x000fe400078e001b */
[----:B-1----:R-:W-:Y:S01]  /*2390*/  IMAD.U32 R10, RZ, RZ, UR12 ;  /* 0x0000000cff0a7e24 */ /* 0x002fe2000f8e00ff */
[----:B------:R-:W-:-:S07]  /*23a0*/  MOV R11, UR13 ;  /* 0x0000000d000b7c02 */ /* 0x000fce0008000f00 */
[----:B0----5:R-:W-:Y:S05]  /*23b0*/  CALL.REL.NOINC `($__internal_5_$__cuda_sm20_rem_u64) ;  /* 0x0000000c00947944 */ /* 0x021fea0003c00000 */
[----:B------:R-:W-:-:S04]  /*23c0*/  ISETP.NE.U32.AND P0, PT, R10, RZ, PT ;  /* 0x000000ff0a00720c */ /* 0x000fc80003f05070 */
[----:B------:R-:W-:-:S13]  /*23d0*/  ISETP.NE.AND.EX P0, PT, R11, RZ, PT, P0 ;  /* 0x000000ff0b00720c */ /* 0x000fda0003f05300 */
.L_x_117:
[----:B0-----:R-:W-:Y:S05]  /*23e0*/  BSYNC.RECONVERGENT B1 ;  /* 0x0000000000017941 */ /* 0x001fea0003800200 */
.L_x_115:
        /* <DEDUP_REMOVED lines=24> */
.L_x_119:
[----:B------:R-:W0:Y:S01]  /*2570*/  LDCU.64 UR12, c[0x0][0x388] ;  /* 0x00007100ff0c77ac */ /* 0x000e220008000a00 */
[----:B------:R-:W-:Y:S01]  /*2580*/  IMAD.MOV.U32 R12, RZ, RZ, R28 ;  /* 0x000000ffff0c7224 */ /* 0x000fe200078e001c */
[----:B------:R-:W-:Y:S01]  /*2590*/  MOV R4, 0x25e0 ;  /* 0x000025e000047802 */ /* 0x000fe20000000f00 */
[----:B------:R-:W-:Y:S02]  /*25a0*/  IMAD.MOV.U32 R13, RZ, RZ, R27 ;  /* 0x000000ffff0d7224 */ /* 0x000fe400078e001b */
[----:B0-----:R-:W-:Y:S01]  /*25b0*/  IMAD.U32 R10, RZ, RZ, UR12 ;  /* 0x0000000cff0a7e24 */ /* 0x001fe2000f8e00ff */
[----:B------:R-:W-:-:S07]  /*25c0*/  MOV R11, UR13 ;  /* 0x0000000d000b7c02 */ /* 0x000fce0008000f00 */
[----:B-----5:R-:W-:Y:S05]  /*25d0*/  CALL.REL.NOINC `($__internal_4_$__cuda_sm20_div_u64) ;  /* 0x0000000400fc7944 */ /* 0x020fea0003c00000 */
[----:B------:R-:W-:Y:S01]  /*25e0*/  IMAD.MOV.U32 R20, RZ, RZ, R30 ;  /* 0x000000ffff147224 */ /* 0x000fe200078e001e */
[----:B------:R-:W-:-:S07]  /*25f0*/  MOV R21, R31 ;  /* 0x0000001f00157202 */ /* 0x000fce0000000f00 */
.L_x_120:
[----:B------:R-:W-:Y:S05]  /*2600*/  BSYNC.RECONVERGENT B1 ;  /* 0x0000000000017941 */ /* 0x000fea0003800200 */
.L_x_118:
        /* <DEDUP_REMOVED lines=34> */
.L_x_122:
[----:B------:R-:W0:Y:S01]  /*2830*/  LDCU.64 UR12, c[0x0][0x388] ;  /* 0x00007100ff0c77ac */ /* 0x000e220008000a00 */
[----:B------:R-:W-:Y:S01]  /*2840*/  MOV R4, 0x2880 ;  /* 0x0000288000047802 */ /* 0x000fe20000000f00 */
[----:B0-----:R-:W-:Y:S02]  /*2850*/  IMAD.U32 R10, RZ, RZ, UR12 ;  /* 0x0000000cff0a7e24 */ /* 0x001fe4000f8e00ff */
[----:B------:R-:W-:-:S07]  /*2860*/  IMAD.U32 R11, RZ, RZ, UR13 ;  /* 0x0000000dff0b7e24 */ /* 0x000fce000f8e00ff */
[----:B-----5:R-:W-:Y:S05]  /*2870*/  CALL.REL.NOINC `($__internal_5_$__cuda_sm20_rem_u64) ;  /* 0x0000000800647944 */ /* 0x020fea0003c00000 */
[----:B------:R-:W-:-:S04]  /*2880*/  ISETP.NE.U32.AND P0, PT, R10, RZ, PT ;  /* 0x000000ff0a00720c */ /* 0x000fc80003f05070 */
[----:B------:R-:W-:-:S13]  /*2890*/  ISETP.NE.AND.EX P0, PT, R11, RZ, PT, P0 ;  /* 0x000000ff0b00720c */ /* 0x000fda0003f05300 */
.L_x_123:
[----:B------:R-:W-:Y:S05]  /*28a0*/  BSYNC.RECONVERGENT B1 ;  /* 0x0000000000017941 */ /* 0x000fea0003800200 */
.L_x_121:
        /* <DEDUP_REMOVED lines=24> */
.L_x_125:
[----:B------:R-:W0:Y:S01]  /*2a30*/  LDCU.64 UR12, c[0x0][0x388] ;  /* 0x00007100ff0c77ac */ /* 0x000e220008000a00 */
[----:B------:R-:W-:Y:S01]  /*2a40*/  MOV R4, 0x2a80 ;  /* 0x00002a8000047802 */ /* 0x000fe20000000f00 */
[----:B0-----:R-:W-:Y:S01]  /*2a50*/  IMAD.U32 R10, RZ, RZ, UR12 ;  /* 0x0000000cff0a7e24 */ /* 0x001fe2000f8e00ff */
[----:B------:R-:W-:-:S07]  /*2a60*/  MOV R11, UR13 ;  /* 0x0000000d000b7c02 */ /* 0x000fce0008000f00 */
[----:B-----5:R-:W-:Y:S05]  /*2a70*/  CALL.REL.NOINC `($__internal_4_$__cuda_sm20_div_u64) ;  /* 0x0000000000d47944 */ /* 0x020fea0003c00000 */
.L_x_126:
[----:B------:R-:W-:Y:S05]  /*2a80*/  BSYNC.RECONVERGENT B1 ;  /* 0x0000000000017941 */ /* 0x000fea0003800200 */
.L_x_124:
        /* <DEDUP_REMOVED lines=38> */
.L_x_114:
[----:B0-----:R-:W-:Y:S05]  /*2cf0*/  BSYNC.RECONVERGENT B0 ;  /* 0x0000000000007941 */ /* 0x001fea0003800200 */
.L_x_113:
[----:B------:R-:W0:Y:S01]  /*2d00*/  LDCU.64 UR4, c[0x0][0x380] ;  /* 0x00007000ff0477ac */ /* 0x000e220008000a00 */
[----:B------:R-:W-:-:S04]  /*2d10*/  UIADD3 UR6, UP0, UPT, UR6, 0x1, URZ ;  /* 0x0000000106067890 */ /* 0x000fc8000ff1e0ff */
[----:B------:R-:W-:Y:S02]  /*2d20*/  UIADD3.X UR7, UPT, UPT, URZ, UR7, URZ, UP0, !UPT ;  /* 0x00000007ff077290 */ /* 0x000fe400087fe4ff */
[----:B0-----:R-:W-:-:S04]  /*2d30*/  UISETP.NE.U32.AND UP0, UPT, UR6, UR4, UPT ;  /* 0x000000040600728c */ /* 0x001fc8000bf05070 */
[----:B------:R-:W-:-:S09]  /*2d40*/  UISETP.NE.AND.EX UP0, UPT, UR7, UR5, UPT, UP0 ;  /* 0x000000050700728c */ /* 0x000fd2000bf05300 */
[----:B------:R-:W-:Y:S05]  /*2d50*/  BRA.U UP0, `(.L_x_127) ;  /* 0xffffffdd00cc7547 */ /* 0x000fea000b83ffff */
.L_x_86:
[----:B------:R-:W0:Y:S02]  /*2d60*/  LDCU.64 UR4, c[0x0][0x3e0] ;  /* 0x00007c00ff0477ac */ /* 0x000e240008000a00 */
[----:B0-----:R-:W-:-:S04]  /*2d70*/  LEA R4, P0, R18, UR4, 0x2 ;  /* 0x0000000412047c11 */ /* 0x001fc8000f8010ff */
[----:B-----5:R-:W-:-:S05]  /*2d80*/  LEA.HI.X R5, R18, UR5, RZ, 0x2, P0 ;  /* 0x0000000512057c11 */ /* 0x020fca00080f14ff */
[----:B------:R-:W2:Y:S02]  /*2d90*/  LDG.E R0, desc[UR10][R4.64] ;  /* 0x0000000a04007981 */ /* 0x000ea4000c1e1900 */
[----:B--2---:R-:W-:-:S05]  /*2da0*/  FADD R3, R0, R3 ;  /* 0x0000000300037221 */ /* 0x004fca0000000000 */
[----:B------:R-:W-:Y:S01]  /*2db0*/  STG.E desc[UR10][R4.64], R3 ;  /* 0x0000000304007986 */ /* 0x000fe2000c10190a */
[----:B------:R-:W-:Y:S05]  /*2dc0*/  EXIT ;  /* 0x000000000000794d */ /* 0x000fea0003800000 */
        .weak           $__internal_4_$__cuda_sm20_div_u64
        .type           $__internal_4_$__cuda_sm20_div_u64,@function
        .size           $__internal_4_$__cuda_sm20_div_u64,($__internal_5_$__cuda_sm20_rem_u64 - $__internal_4_$__cuda_sm20_div_u64)
$__internal_4_$__cuda_sm20_div_u64:
        /* <DEDUP_REMOVED lines=67> */
[----:B------:R-:W-:Y:S06]  /*3200*/  RET.REL.NODEC R10 `(max_pool2d_backward) ;  /* 0xffffffcc0a7c7950 */ /* 0x000fec0003c3ffff */
        .weak           $__internal_5_$__cuda_sm20_rem_u64
        .type           $__internal_5_$__cuda_sm20_rem_u64,@function
        .size           $__internal_5_$__cuda_sm20_rem_u64,(.L_x_265 - $__internal_5_$__cuda_sm20_rem_u64)
$__internal_5_$__cuda_sm20_rem_u64:
        /* <DEDUP_REMOVED lines=63> */
[----:B------:R-:W-:Y:S06]  /*3600*/  RET.REL.NODEC R14 `(max_pool2d_backward) ;  /* 0xffffffc80e7c7950 */ /* 0x000fec0003c3ffff */
.L_x_128:
        /* <DEDUP_REMOVED lines=15> */
.L_x_265:


//--------------------- .text.max_pool2d_forward  --------------------------
	.section	.text.max_pool2d_forward,"ax",@progbits
	.align	128
        .global         max_pool2d_forward
        .type           max_pool2d_forward,@function
        .size           max_pool2d_forward,(.L_x_267 - max_pool2d_forward)
        .other          max_pool2d_forward,@"STO_CUDA_ENTRY STV_DEFAULT"
max_pool2d_forward:
.text.max_pool2d_forward:
        /* <DEDUP_REMOVED lines=50> */
.L_x_129:
[----:B------:R-:W-:Y:S01]  /*0320*/  IMAD.MOV.U32 R9, RZ, RZ, R20 ;  /* 0x000000ffff097224 */ /* 0x000fe200078e0014 */
[----:B------:R-:W-:Y:S01]  /*0330*/  MOV R10, RZ ;  /* 0x000000ff000a7202 */ /* 0x000fe20000000f00 */
[----:B------:R-:W0:Y:S01]  /*0340*/  LDCU.64 UR4, c[0x0][0x3c0] ;  /* 0x00007800ff0477ac */ /* 0x000e220008000a00 */
[----:B------:R-:W-:-:S07]  /*0350*/  MOV R8, 0x370 ;  /* 0x0000037000087802 */ /* 0x000fce0000000f00 */
[----:B0-----:R-:W-:Y:S05]  /*0360*/  CALL.REL.NOINC `($__internal_6_$__cuda_sm20_div_u64) ;  /* 0x0000001c00b07944 */ /* 0x001fea0003c00000 */
        /* <DEDUP_REMOVED lines=11> */
.L_x_130:
        /* <DEDUP_REMOVED lines=27> */
.L_x_131:
[----:B------:R-:W-:Y:S01]  /*05d0*/  IMAD.MOV.U32 R9, RZ, RZ, R4 ;  /* 0x000000ffff097224 */ /* 0x000fe200078e0004 */
[----:B------:R-:W-:Y:S01]  /*05e0*/  MOV R10, R5 ;  /* 0x00000005000a7202 */ /* 0x000fe20000000f00 */
[----:B------:R-:W0:Y:S01]  /*05f0*/  LDCU.64 UR4, c[0x0][0x3b0] ;  /* 0x00007600ff0477ac */ /* 0x000e220008000a00 */
[----:B------:R-:W-:-:S07]  /*0600*/  MOV R8, 0x620 ;  /* 0x0000062000087802 */ /* 0x000fce0000000f00 */
[----:B0-----:R-:W-:Y:S05]  /*0610*/  CALL.REL.NOINC `($__internal_6_$__cuda_sm20_div_u64) ;  /* 0x0000001c00047944 */ /* 0x001fea0003c00000 */
        /* <DEDUP_REMOVED lines=9> */
.L_x_132:
        /* <DEDUP_REMOVED lines=27> */
.L_x_133:
[----:B------:R-:W-:Y:S01]  /*0860*/  IMAD.MOV.U32 R9, RZ, RZ, R6 ;  /* 0x000000ffff097224 */ /* 0x000fe200078e0006 */
[----:B------:R-:W-:Y:S01]  /*0870*/  MOV R10, R7 ;  /* 0x00000007000a7202 */ /* 0x000fe20000000f00 */
[----:B------:R-:W0:Y:S01]  /*0880*/  LDCU.64 UR4, c[0x0][0x3a0] ;  /* 0x00007400ff0477ac */ /* 0x000e220008000a00 */
[----:B------:R-:W-:-:S07]  /*0890*/  MOV R8, 0x8b0 ;  /* 0x000008b000087802 */ /* 0x000fce0000000f00 */
[----:B0-----:R-:W-:Y:S05]  /*08a0*/  CALL.REL.NOINC `($__internal_6_$__cuda_sm20_div_u64) ;  /* 0x0000001800607944 */ /* 0x001fea0003c00000 */
[----:B------:R-:W0:Y:S01]  /*08b0*/  LDCU.64 UR4, c[0x0][0x3a0] ;  /* 0x00007400ff0477ac */ /* 0x000e220008000a00 */
[----:B------:R-:W-:-:S05]  /*08c0*/  IADD3 R8, P0, PT, RZ, -R10, RZ ;  /* 0x8000000aff087210 */ /* 0x000fca0007f1e0ff */
[----:B------:R-:W-:-:S04]  /*08d0*/  IMAD.X R5, RZ, RZ, ~R11, P0 ;  /* 0x000000ffff057224 */ /* 0x000fc800000e0e0b */
[----:B0-----:R-:W-:Y:S02]  /*08e0*/  IMAD R5, R5, UR4, RZ ;  /* 0x0000000405057c24 */ /* 0x001fe4000f8e02ff */
[----:B------:R-:W-:-:S04]  /*08f0*/  IMAD.WIDE.U32 R6, R8, UR4, R6 ;  /* 0x0000000408067c25 */ /* 0x000fc8000f8e0006 */
[----:B------:R-:W-:-:S05]  /*0900*/  IMAD R5, R8, UR5, R5 ;  /* 0x0000000508057c24 */ /* 0x000fca000f8e0205 */
[----:B------:R-:W-:-:S07]  /*0910*/  IADD3 R5, PT, PT, R7, R5, RZ ;  /* 0x0000000507057210 */ /* 0x000fce0007ffe0ff */
.L_x_134:
        /* <DEDUP_REMOVED lines=23> */
.L_x_135:
[----:B------:R-:W-:Y:S02]  /*0a90*/  MOV R7, R11 ;  /* 0x0000000b00077202 */ /* 0x000fe40000000f00 */
[----:B------:R-:W-:-:S07]  /*0aa0*/  MOV R12, 0xac0 ;  /* 0x00000ac0000c7802 */ /* 0x000fce0000000f00 */
[----:B------:R-:W-:Y:S05]  /*0ab0*/  CALL.REL.NOINC `($__internal_7_$__cuda_sm20_rem_u64) ;  /* 0x0000001800e87944 */ /* 0x000fea0003c00000 */
.L_x_136:
[----:B------:R-:W0:Y:S01]  /*0ac0*/  LDCU.64 UR4, c[0x0][0x380] ;  /* 0x00007000ff0477ac */ /* 0x000e220008000a00 */
[----:B------:R-:W-:Y:S01]  /*0ad0*/  IMAD.MOV.U32 R28, RZ, RZ, -0x800000 ;  /* 0xff800000ff1c7424 */ /* 0x000fe200078e00ff */
        /* <DEDUP_REMOVED lines=18> */
.L_x_154:
        /* <DEDUP_REMOVED lines=31> */
.L_x_147:
        /* <DEDUP_REMOVED lines=44> */
[----:B--2---:R-:W-:-:S07]  /*10b0*/  FMNMX R28, R28, R23, !PT ;  /* 0x000000171c1c7209 */ /* 0x004fce0007800000 */
.L_x_140:
[----:B------:R-:W-:Y:S05]  /*10c0*/  BSYNC.RECONVERGENT B0 ;  /* 0x0000000000007941 */ /* 0x000fea0003800200 */
.L_x_139:
        /* <DEDUP_REMOVED lines=37> */
[----:B--2---:R-:W-:-:S07]  /*1320*/  FMNMX R28, R28, R23, !PT ;  /* 0x000000171c1c7209 */ /* 0x004fce0007800000 */
.L_x_142:
[----:B------:R-:W-:Y:S05]  /*1330*/  BSYNC.RECONVERGENT B0 ;  /* 0x0000000000007941 */ /* 0x000fea0003800200 */
.L_x_141:
        /* <DEDUP_REMOVED lines=38> */
.L_x_144:
[----:B------:R-:W-:Y:S05]  /*15a0*/  BSYNC.RECONVERGENT B0 ;  /* 0x0000000000007941 */ /* 0x000fea0003800200 */
.L_x_143:
        /* <DEDUP_REMOVED lines=41> */
[----:B--2---:R-:W-:-:S07]  /*1840*/  FMNMX R28, R28, R23, !PT ;  /* 0x000000171c1c7209 */ /* 0x004fce0007800000 */
.L_x_146:
[----:B------:R-:W-:Y:S05]  /*1850*/  BSYNC.RECONVERGENT B0 ;  /* 0x0000000000007941 */ /* 0x000fea0003800200 */
.L_x_145:
[----:B------:R-:W-:-:S04]  /*1860*/  UIADD3 UR4, UP2, UPT, UR4, 0x4, URZ ;  /* 0x0000000404047890 */ /* 0x000fc8000ff5e0ff */
[----:B------:R-:W-:Y:S01]  /*1870*/  UIADD3.X UR5, UPT, UPT, URZ, UR5, URZ, UP2, !UPT ;  /* 0x00000005ff057290 */ /* 0x000fe200097fe4ff */
[----:B------:R-:W-:Y:S11]  /*1880*/  BRA.U UP1, `(.L_x_147) ;  /* 0xfffffff501587547 */ /* 0x000ff6000b83ffff */
[----:B------:R-:W0:Y:S01]  /*1890*/  LDCU UR4, c[0x0][0x380] ;  /* 0x00007000ff0477ac */ /* 0x000e220008000800 */
[----:B------:R-:W1:Y:S01]  /*18a0*/  LDCU UR5, c[0x0][0x384] ;  /* 0x00007080ff0577ac */ /* 0x000e620008000800 */
[----:B0-----:R-:W-:-:S12]  /*18b0*/  ULOP3.LUT UR4, UR4, 0xfffffffc, URZ, 0xc0, !UPT ;  /* 0xfffffffc04047892 */ /* 0x001fd8000f8ec0ff */
.L_x_138:
        /* <DEDUP_REMOVED lines=54> */
[----:B--2---:R-:W-:-:S07]  /*1c20*/  FMNMX R28, R28, R23, !PT ;  /* 0x000000171c1c7209 */ /* 0x004fce0007800000 */
.L_x_150:
[----:B-1----:R-:W-:Y:S05]  /*1c30*/  BSYNC.RECONVERGENT B0 ;  /* 0x0000000000007941 */ /* 0x002fea0003800200 */
.L_x_149:
        /* <DEDUP_REMOVED lines=42> */
[----:B--2---:R-:W-:-:S07]  /*1ee0*/  FMNMX R28, R28, R23, !PT ;  /* 0x000000171c1c7209 */ /* 0x004fce0007800000 */
.L_x_152:
[----:B------:R-:W-:Y:S05]  /*1ef0*/  BSYNC.RECONVERGENT B0 ;  /* 0x0000000000007941 */ /* 0x000fea0003800200 */
.L_x_151:
        /* <DEDUP_REMOVED lines=43> */
[----:B--2---:R-:W-:-:S07]  /*21b0*/  FMNMX R28, R28, R11, !PT ;  /* 0x0000000b1c1c7209 */ /* 0x004fce0007800000 */
.L_x_153:
[----:B------:R-:W-:Y:S05]  /*21c0*/  BSYNC.RECONVERGENT B0 ;  /* 0x0000000000007941 */ /* 0x000fea0003800200 */
.L_x_148:
[----:B------:R-:W-:Y:S05]  /*21d0*/  BRA.U UP0, `(.L_x_154) ;  /* 0xffffffe900887547 */ /* 0x000fea000b83ffff */
.L_x_137:
[----:B-1----:R-:W0:Y:S02]  /*21e0*/  LDCU.64 UR4, c[0x0][0x3e0] ;  /* 0x00007c00ff0477ac */ /* 0x002e240008000a00 */
[----:B0-----:R-:W-:-:S04]  /*21f0*/  LEA R2, P0, R20, UR4, 0x2 ;  /* 0x0000000414027c11 */ /* 0x001fc8000f8010ff */
[----:B------:R-:W-:-:S05]  /*2200*/  LEA.HI.X R3, R20, UR5, RZ, 0x2, P0 ;  /* 0x0000000514037c11 */ /* 0x000fca00080f14ff */
[----:B------:R-:W-:Y:S01]  /*2210*/  STG.E desc[UR10][R2.64], R28 ;  /* 0x0000001c02007986 */ /* 0x000fe2000c10190a */
[----:B------:R-:W-:Y:S05]  /*2220*/  EXIT ;  /* 0x000000000000794d */ /* 0x000fea0003800000 */
        .weak           $__internal_6_$__cuda_sm20_div_u64
        .type           $__internal_6_$__cuda_sm20_div_u64,@function
        .size           $__internal_6_$__cuda_sm20_div_u64,($__internal_7_$__cuda_sm20_rem_u64 - $__internal_6_$__cuda_sm20_div_u64)
$__internal_6_$__cuda_sm20_div_u64:
        /* <DEDUP_REMOVED lines=66> */
[----:B------:R-:W-:Y:S06]  /*2650*/  RET.REL.NODEC R8 `(max_pool2d_forward) ;  /* 0xffffffd808687950 */ /* 0x000fec0003c3ffff */
        .weak           $__internal_7_$__cuda_sm20_rem_u64
        .type           $__internal_7_$__cuda_sm20_rem_u64,@function
        .size           $__internal_7_$__cuda_sm20_rem_u64,(.L_x_267 - $__internal_7_$__cuda_sm20_rem_u64)
$__internal_7_$__cuda_sm20_rem_u64:
        /* <DEDUP_REMOVED lines=64> */
[----:B------:R-:W-:Y:S06]  /*2a60*/  RET.REL.NODEC R12 `(max_pool2d_forward) ;  /* 0xffffffd40c647950 */ /* 0x000fec0003c3ffff */
.L_x_155:
        /* <DEDUP_REMOVED lines=9> */
.L_x_267:


//--------------------- .text.avg_pool2d_backward --------------------------
	.section	.text.avg_pool2d_backward,"ax",@progbits
	.align	128
        .global         avg_pool2d_backward
        .type           avg_pool2d_backward,@function
        .size           avg_pool2d_backward,(.L_x_270 - avg_pool2d_backward)
        .other          avg_pool2d_backward,@"STO_CUDA_ENTRY STV_DEFAULT"
avg_pool2d_backward:
.text.avg_pool2d_backward:
        /* <DEDUP_REMOVED lines=27> */
[----:B------:R-:W-:-:S07]  /*01b0*/  ISETP.NE.U32.AND P2, PT, RZ, UR12, PT ;  /* 0x0000000cff007c0c */ /* 0x000fce000bf45070 */
[----:B0-----:R-:W0:Y:S02]  /*01c0*/  MUFU.RCP R0, R0 ;  /* 0x0000000000007308 */ /* 0x001e240000001000 */
[----:B0-----:R-:W-:Y:S02]  /*01d0*/  VIADD R2, R0, 0xffffffe ;  /* 0x0ffffffe00027836 */ /* 0x001fe40000000000 */
[----:B------:R-:W-:-:S04]  /*01e0*/  IMAD.MOV.U32 R0, RZ, RZ, RZ ;  /* 0x000000ffff007224 */ /* 0x000fc800078e00ff */
[----:B------:R0:W1:Y:S02]  /*01f0*/  F2I.FTZ.U32.TRUNC.NTZ R3, R2 ;  /* 0x0000000200037305 */ /* 0x000064000021f000 */
[----:B0-----:R-:W-:Y:S02]  /*0200*/  HFMA2 R2, -RZ, RZ, 0, 0 ;  /* 0x00000000ff027431 */ /* 0x001fe400000001ff */
[----:B-1----:R-:W-:-:S04]  /*0210*/  IMAD.MOV R5, RZ, RZ, -R3 ;  /* 0x000000ffff057224 */ /* 0x002fc800078e0a03 */
[----:B------:R-:W-:-:S04]  /*0220*/  IMAD R5, R5, UR12, RZ ;  /* 0x0000000c05057c24 */ /* 0x000fc8000f8e02ff */
[----:B------:R-:W-:-:S04]  /*0230*/  IMAD.HI.U32 R3, R3, R5, R2 ;  /* 0x0000000503037227 */ /* 0x000fc800078e0002 */
[----:B------:R-:W-:Y:S02]  /*0240*/  IMAD.MOV.U32 R5, RZ, RZ, RZ ;  /* 0x000000ffff057224 */ /* 0x000fe400078e00ff */
[----:B------:R-:W-:-:S04]  /*0250*/  IMAD.HI.U32 R4, R3, R18, RZ ;  /* 0x0000001203047227 */ /* 0x000fc800078e00ff */
[----:B------:R-:W-:-:S04]  /*0260*/  IMAD.MOV R3, RZ, RZ, -R4 ;  /* 0x000000ffff037224 */ /* 0x000fc800078e0a04 */
        /* <DEDUP_REMOVED lines=10> */
.L_x_156:
[----:B------:R-:W0:Y:S01]  /*0310*/  LDCU.64 UR4, c[0x0][0x3b8] ;  /* 0x00007700ff0477ac */ /* 0x000e220008000a00 */
[----:B------:R-:W-:Y:S01]  /*0320*/  MOV R12, R18 ;  /* 0x00000012000c7202 */ /* 0x000fe20000000f00 */
[----:B------:R-:W-:Y:S01]  /*0330*/  IMAD.MOV.U32 R27, RZ, RZ, RZ ;  /* 0x000000ffff1b7224 */ /* 0x000fe200078e00ff */
[----:B------:R-:W-:Y:S01]  /*0340*/  MOV R10, 0x380 ;  /* 0x00000380000a7802 */ /* 0x000fe20000000f00 */
[----:B0-----:R-:W-:Y:S02]  /*0350*/  IMAD.U32 R6, RZ, RZ, UR4 ;  /* 0x00000004ff067e24 */ /* 0x001fe4000f8e00ff */
[----:B------:R-:W-:-:S07]  /*0360*/  IMAD.U32 R7, RZ, RZ, UR5 ;  /* 0x00000005ff077e24 */ /* 0x000fce000f8e00ff */
[----:B------:R-:W-:Y:S05]  /*0370*/  CALL.REL.NOINC `($__internal_8_$__cuda_sm20_div_u64) ;  /* 0x0000002800787944 */ /* 0x000fea0003c00000 */
[----:B------:R-:W0:Y:S01]  /*0380*/  LDCU.64 UR4, c[0x0][0x3b8] ;  /* 0x00007700ff0477ac */ /* 0x000e220008000a00 */
[----:B------:R-:W-:Y:S01]  /*0390*/  IADD3 R3, P0, PT, RZ, -R28, RZ ;  /* 0x8000001cff037210 */ /* 0x000fe20007f1e0ff */
[----:B------:R-:W-:Y:S01]  /*03a0*/  IMAD.MOV.U32 R19, RZ, RZ, RZ ;  /* 0x000000ffff137224 */ /* 0x000fe200078e00ff */
[-C--:B------:R-:W-:Y:S01]  /*03b0*/  MOV R5, R29.reuse ;  /* 0x0000001d00057202 */ /* 0x080fe20000000f00 */
[----:B------:R-:W-:Y:S01]  /*03c0*/  IMAD.MOV.U32 R4, RZ, RZ, R28 ;  /* 0x000000ffff047224 */ /* 0x000fe200078e001c */
[----:B------:R-:W-:-:S05]  /*03d0*/  IADD3.X R0, PT, PT, RZ, ~R29, RZ, P0, !PT ;  /* 0x8000001dff007210 */ /* 0x000fca00007fe4ff */
[----:B0-----:R-:W-:Y:S02]  /*03e0*/  IMAD R0, R0, UR4, RZ ;  /* 0x0000000400007c24 */ /* 0x001fe4000f8e02ff */
[----:B------:R-:W-:-:S04]  /*03f0*/  IMAD.WIDE.U32 R20, R3, UR4, R18 ;  /* 0x0000000403147c25 */ /* 0x000fc8000f8e0012 */
[----:B------:R-:W-:-:S04]  /*0400*/  IMAD R3, R3, UR5, R0 ;  /* 0x0000000503037c24 */ /* 0x000fc8000f8e0200 */
[----:B------:R-:W-:-:S07]  /*0410*/  IMAD.IADD R0, R21, 0x1, R3 ;  /* 0x0000000115007824 */ /* 0x000fce00078e0203 */
.L_x_157:
        /* <DEDUP_REMOVED lines=21> */
[----:B------:R-:W-:Y:S01]  /*0570*/  @P1 VIADD R8, R8, 0x1 ;  /* 0x0000000108081836 */ /* 0x000fe20000000000 */
[----:B------:R-:W-:-:S04]  /*0580*/  @!P2 LOP3.LUT R8, RZ, UR4, RZ, 0x33, !PT ;  /* 0x00000004ff08ac12 */ /* 0x000fc8000f8e33ff */
[----:B------:R-:W-:-:S05]  /*0590*/  IADD3 R3, PT, PT, -R8, RZ, RZ ;  /* 0x000000ff08037210 */ /* 0x000fca0007ffe1ff */
[----:B------:R-:W-:Y:S01]  /*05a0*/  IMAD R4, R3, UR4, R4 ;  /* 0x0000000403047c24 */ /* 0x000fe2000f8e0204 */
[----:B------:R-:W-:Y:S06]  /*05b0*/  BRA `(.L_x_159) ;  /* 0x0000000000407947 */ /* 0x000fec0003800000 */
.L_x_158:
[----:B------:R-:W0:Y:S01]  /*05c0*/  LDCU.64 UR4, c[0x0][0x3a8] ;  /* 0x00007500ff0477ac */ /* 0x000e220008000a00 */
[----:B------:R-:W-:Y:S01]  /*05d0*/  IMAD.MOV.U32 R12, RZ, RZ, R4 ;  /* 0x000000ffff0c7224 */ /* 0x000fe200078e0004 */
[----:B------:R-:W-:Y:S01]  /*05e0*/  MOV R10, 0x630 ;  /* 0x00000630000a7802 */ /* 0x000fe20000000f00 */
[----:B------:R-:W-:Y:S02]  /*05f0*/  IMAD.MOV.U32 R27, RZ, RZ, R5 ;  /* 0x000000ffff1b7224 */ /* 0x000fe400078e0005 */
[----:B0-----:R-:W-:Y:S01]  /*0600*/  IMAD.U32 R6, RZ, RZ, UR4 ;  /* 0x00000004ff067e24 */ /* 0x001fe2000f8e00ff */
[----:B------:R-:W-:-:S07]  /*0610*/  MOV R7, UR5 ;  /* 0x0000000500077c02 */ /* 0x000fce0008000f00 */
[----:B------:R-:W-:Y:S05]  /*0620*/  CALL.REL.NOINC `($__internal_8_$__cuda_sm20_div_u64) ;  /* 0x0000002400cc7944 */ /* 0x000fea0003c00000 */
[----:B------:R-:W0:Y:S01]  /*0630*/  LDCU.64 UR4, c[0x0][0x3a8] ;  /* 0x00007500ff0477ac */ /* 0x000e220008000a00 */
[-C--:B------:R-:W-:Y:S01]  /*0640*/  IADD3 R3, P0, PT, RZ, -R28.reuse, RZ ;  /* 0x8000001cff037210 */ /* 0x080fe20007f1e0ff */
[----:B------:R-:W-:Y:S01]  /*0650*/  IMAD.MOV.U32 R9, RZ, RZ, R29 ;  /* 0x000000ffff097224 */ /* 0x000fe200078e001d */
[----:B------:R-:W-:-:S03]  /*0660*/  MOV R8, R28 ;  /* 0x0000001c00087202 */ /* 0x000fc60000000f00 */
[----:B------:R-:W-:-:S04]  /*0670*/  IMAD.X R2, RZ, RZ, ~R29, P0 ;  /* 0x000000ffff027224 */ /* 0x000fc800000e0e1d */
[----:B0-----:R-:W-:Y:S02]  /*0680*/  IMAD R2, R2, UR4, RZ ;  /* 0x0000000402027c24 */ /* 0x001fe4000f8e02ff */
[----:B------:R-:W-:-:S04]  /*0690*/  IMAD.WIDE.U32 R4, R3, UR4, R4 ;  /* 0x0000000403047c25 */ /* 0x000fc8000f8e0004 */
[----:B------:R-:W-:-:S04]  /*06a0*/  IMAD R3, R3, UR5, R2 ;  /* 0x0000000503037c24 */ /* 0x000fc8000f8e0202 */
[----:B------:R-:W-:-:S07]  /*06b0*/  IMAD.IADD R2, R5, 0x1, R3 ;  /* 0x0000000105027824 */ /* 0x000fce00078e0203 */
.L_x_159:
[----:B------:R-:W0:Y:S02]  /*06c0*/  LDCU UR4, c[0x0][0x3a4] ;  /* 0x00007480ff0477ac */ /* 0x000e240008000800 */
[----:B0-----:R-:W-:-:S09]  /*06d0*/  UISETP.NE.U32.AND UP0, UPT, UR4, URZ, UPT ;  /* 0x000000ff0400728c */ /* 0x001fd2000bf05070 */
[----:B------:R-:W-:Y:S05]  /*06e0*/  BRA.U UP0, `(.L_x_160) ;  /* 0x0000000100607547 */ /* 0x000fea000b800000 */
[----:B------:R-:W0:Y:S01]  /*06f0*/  LDCU UR4, c[0x0][0x3a0] ;  /* 0x00007400ff0477ac */ /* 0x000e220008000800 */
[----:B------:R-:W-:Y:S01]  /*0700*/  MOV R9, RZ ;  /* 0x000000ff00097202 */ /* 0x000fe20000000f00 */
[----:B------:R-:W-:Y:S01]  /*0710*/  IMAD.MOV.U32 R29, RZ, RZ, RZ ;  /* 0x000000ffff1d7224 */ /* 0x000fe200078e00ff */
        /* <DEDUP_REMOVED lines=17> */
[----:B------:R-:W-:-:S05]  /*0830*/  @!P2 LOP3.LUT R28, RZ, UR4, RZ, 0x33, !PT ;  /* 0x00000004ff1cac12 */ /* 0x000fca000f8e33ff */
[----:B------:R-:W-:-:S04]  /*0840*/  IMAD.MOV R3, RZ, RZ, -R28 ;  /* 0x000000ffff037224 */ /* 0x000fc800078e0a1c */
[----:B------:R-:W-:Y:S01]  /*0850*/  IMAD R8, R3, UR4, R8 ;  /* 0x0000000403087c24 */ /* 0x000fe2000f8e0208 */
[----:B------:R-:W-:Y:S06]  /*0860*/  BRA `(.L_x_161) ;  /* 0x0000000000387947 */ /* 0x000fec0003800000 */
.L_x_160:
[----:B------:R-:W0:Y:S01]  /*0870*/  LDCU.64 UR4, c[0x0][0x3a0] ;  /* 0x00007400ff0477ac */ /* 0x000e220008000a00 */
[----:B------:R-:W-:Y:S01]  /*0880*/  IMAD.MOV.U32 R12, RZ, RZ, R8 ;  /* 0x000000ffff0c7224 */ /* 0x000fe200078e0008 */
[----:B------:R-:W-:Y:S01]  /*0890*/  MOV R10, 0x8e0 ;  /* 0x000008e0000a7802 */ /* 0x000fe20000000f00 */
[----:B------:R-:W-:Y:S01]  /*08a0*/  IMAD.MOV.U32 R27, RZ, RZ, R9 ;  /* 0x000000ffff1b7224 */ /* 0x000fe200078e0009 */
[----:B0-----:R-:W-:Y:S01]  /*08b0*/  MOV R6, UR4 ;  /* 0x0000000400067c02 */ /* 0x001fe20008000f00 */
[----:B------:R-:W-:-:S07]  /*08c0*/  IMAD.U32 R7, RZ, RZ, UR5 ;  /* 0x00000005ff077e24 */ /* 0x000fce000f8e00ff */
[----:B------:R-:W-:Y:S05]  /*08d0*/  CALL.REL.NOINC `($__internal_8_$__cuda_sm20_div_u64) ;  /* 0x0000002400207944 */ /* 0x000fea0003c00000 */
[----:B------:R-:W0:Y:S01]  /*08e0*/  LDCU.64 UR4, c[0x0][0x3a0] ;  /* 0x00007400ff0477ac */ /* 0x000e220008000a00 */
[----:B------:R-:W-:-:S04]  /*08f0*/  IADD3 R5, P0, PT, RZ, -R28, RZ ;  /* 0x8000001cff057210 */ /* 0x000fc80007f1e0ff */
[----:B------:R-:W-:-:S05]  /*0900*/  IADD3.X R3, PT, PT, RZ, ~R29, RZ, P0, !PT ;  /* 0x8000001dff037210 */ /* 0x000fca00007fe4ff */
[----:B0-----:R-:W-:Y:S02]  /*0910*/  IMAD R3, R3, UR4, RZ ;  /* 0x0000000403037c24 */ /* 0x001fe4000f8e02ff */
[----:B------:R-:W-:-:S04]  /*0920*/  IMAD.WIDE.U32 R8, R5, UR4, R8 ;  /* 0x0000000405087c25 */ /* 0x000fc8000f8e0008 */
[----:B------:R-:W-:-:S04]  /*0930*/  IMAD R3, R5, UR5, R3 ;  /* 0x0000000505037c24 */ /* 0x000fc8000f8e0203 */
[----:B------:R-:W-:-:S07]  /*0940*/  IMAD.IADD R9, R9, 0x1, R3 ;  /* 0x0000000109097824 */ /* 0x000fce00078e0203 */
.L_x_161:
        /* <DEDUP_REMOVED lines=21> */
[----:B------:R-:W-:Y:S01]  /*0aa0*/  @!P1 LOP3.LUT R16, RZ, UR4, RZ, 0x33, !PT ;  /* 0x00000004ff109c12 */ /* 0x000fe2000f8e33ff */
[----:B------:R-:W-:Y:S06]  /*0ab0*/  BRA `(.L_x_163) ;  /* 0x0000000000247947 */ /* 0x000fec0003800000 */
.L_x_162:
[----:B------:R-:W0:Y:S01]  /*0ac0*/  LDCU.64 UR4, c[0x0][0x398] ;  /* 0x00007300ff0477ac */ /* 0x000e220008000a00 */
[----:B------:R-:W-:Y:S01]  /*0ad0*/  MOV R12, R28 ;  /* 0x0000001c000c7202 */ /* 0x000fe20000000f00 */
[----:B------:R-:W-:Y:S01]  /*0ae0*/  IMAD.MOV.U32 R11, RZ, RZ, R29 ;  /* 0x000000ffff0b7224 */ /* 0x000fe200078e001d */
[----:B------:R-:W-:Y:S01]  /*0af0*/  MOV R10, 0xb30 ;  /* 0x00000b30000a7802 */ /* 0x000fe20000000f00 */
[----:B0-----:R-:W-:Y:S01]  /*0b00*/  IMAD.U32 R6, RZ, RZ, UR4 ;  /* 0x00000004ff067e24 */ /* 0x001fe2000f8e00ff */
[----:B------:R-:W-:-:S07]  /*0b10*/  MOV R7, UR5 ;  /* 0x0000000500077c02 */ /* 0x000fce0008000f00 */
[----:B------:R-:W-:Y:S05]  /*0b20*/  CALL.REL.NOINC `($__internal_9_$__cuda_sm20_rem_u64) ;  /* 0x0000002400987944 */ /* 0x000fea0003c00000 */
[----:B------:R-:W-:Y:S02]  /*0b30*/  IMAD.MOV.U32 R16, RZ, RZ, R6 ;  /* 0x000000ffff107224 */ /* 0x000fe400078e0006 */
[----:B------:R-:W-:-:S07]  /*0b40*/  IMAD.MOV.U32 R17, RZ, RZ, R7 ;  /* 0x000000ffff117224 */ /* 0x000fce00078e0007 */
.L_x_163:
[----:B------:R-:W0:Y:S01]  /*0b50*/  LDCU.64 UR8, c[0x0][0x380] ;  /* 0x00007000ff0877ac */ /* 0x000e220008000a00 */
[----:B------:R-:W-:Y:S01]  /*0b60*/  HFMA2 R5, -RZ, RZ, 0, 0 ;  /* 0x00000000ff057431 */ /* 0x000fe200000001ff */
[----:B------:R-:W1:Y:S01]  /*0b70*/  LDCU.64 UR10, c[0x0][0x358] ;  /* 0x00006b00ff0a77ac */ /* 0x000e620008000a00 */
[----:B0-----:R-:W-:-:S04]  /*0b80*/  UISETP.NE.U32.AND UP0, UPT, UR8, URZ, UPT ;  /* 0x000000ff0800728c */ /* 0x001fc8000bf05070 */
[----:B------:R-:W-:-:S09]  /*0b90*/  UISETP.NE.AND.EX UP0, UPT, UR9, URZ, UPT, UP0 ;  /* 0x000000ff0900728c */ /* 0x000fd2000bf05300 */
[----:B-1----:R-:W-:Y:S05]  /*0ba0*/  BRA.U !UP0, `(.L_x_164) ;  /* 0x0000002108087547 */ /* 0x002fea000b800000 */
[----:B------:R-:W0:Y:S01]  /*0bb0*/  LDCU.64 UR4, c[0x0][0x390] ;  /* 0x00007200ff0477ac */ /* 0x000e220008000a00 */
[----:B------:R-:W-:Y:S01]  /*0bc0*/  IMAD.MOV.U32 R5, RZ, RZ, RZ ;  /* 0x000000ffff057224 */ /* 0x000fe200078e00ff */
[----:B------:R-:W-:Y:S01]  /*0bd0*/  UMOV UR6, URZ ;  /* 0x000000ff00067c82 */ /* 0x000fe20008000000 */
[----:B------:R-:W-:Y:S01]  /*0be0*/  UMOV UR7, URZ ;  /* 0x000000ff00077c82 */ /* 0x000fe20008000000 */
[----:B0-----:R-:W-:Y:S02]  /*0bf0*/  IADD3 R4, P0, PT, R4, UR4, RZ ;  /* 0x0000000404047c10 */ /* 0x001fe4000ff1e0ff */
[----:B------:R-:W-:Y:S02]  /*0c00*/  IADD3 R3, P1, PT, R20, UR4, RZ ;  /* 0x0000000414037c10 */ /* 0x000fe4000ff3e0ff */
[----:B------:R-:W-:Y:S02]  /*0c10*/  IADD3.X R2, PT, PT, R2, UR5, RZ, P0, !PT ;  /* 0x0000000502027c10 */ /* 0x000fe400087fe4ff */
[----:B------:R-:W-:-:S09]  /*0c20*/  IADD3.X R0, PT, PT, R0, UR5, RZ, P1, !PT ;  /* 0x0000000500007c10 */ /* 0x000fd20008ffe4ff */
.L_x_205:
[----:B------:R-:W0:Y:S01]  /*0c30*/  LDCU.64 UR4, c[0x0][0x380] ;  /* 0x00007000ff0477ac */ /* 0x000e220008000a00 */
[----:B------:R-:W-:Y:S02]  /*0c40*/  IADD3 R23, P1, PT, R4, -UR6, RZ ;  /* 0x8000000604177c10 */ /* 0x000fe4000ff3e0ff */
[----:B------:R-:W-:Y:S02]  /*0c50*/  MOV R26, RZ ;  /* 0x000000ff001a7202 */ /* 0x000fe40000000f00 */
[----:B------:R-:W-:Y:S01]  /*0c60*/  IADD3.X R24, PT, PT, R2, ~UR7, RZ, P1, !PT ;  /* 0x8000000702187c10 */ /* 0x000fe20008ffe4ff */
[----:B0-----:R-:W-:Y:S01]  /*0c70*/  IMAD.U32 R10, RZ, RZ, UR4 ;  /* 0x00000004ff0a7e24 */ /* 0x001fe2000f8e00ff */
[----:B------:R-:W-:-:S04]  /*0c80*/  UMOV UR4, URZ ;  /* 0x000000ff00047c82 */ /* 0x000fc80008000000 */
[----:B------:R-:W-:-:S04]  /*0c90*/  ISETP.NE.U32.AND P0, PT, R10, 0x1, PT ;  /* 0x000000010a00780c */ /* 0x000fc80003f05070 */
[----:B------:R-:W-:-:S13]  /*0ca0*/  ISETP.NE.AND.EX P0, PT, RZ, UR5, PT, P0 ;  /* 0x00000005ff007c0c */ /* 0x000fda000bf05300 */
[----:B------:R-:W-:Y:S05]  /*0cb0*/  @!P0 BRA `(.L_x_165) ;  /* 0x0000001000d88947 */ /* 0x000fea0003800000 */
[----:B------:R-:W0:Y:S01]  /*0cc0*/  LDCU UR4, c[0x0][0x388] ;  /* 0x00007100ff0477ac */ /* 0x000e220008000800 */
[----:B------:R-:W1:Y:S01]  /*0cd0*/  LDCU UR13, c[0x0][0x388] ;  /* 0x00007100ff0d77ac */ /* 0x000e620008000800 */
[----:B------:R-:W2:Y:S01]  /*0ce0*/  LDCU UR12, c[0x0][0x38c] ;  /* 0x00007180ff0c77ac */ /* 0x000ea20008000800 */
[----:B------:R-:W3:Y:S01]  /*0cf0*/  LDCU.64 UR14, c[0x0][0x3b0] ;  /* 0x00007600ff0e77ac */ /* 0x000ee20008000a00 */
[----:B------:R-:W4:Y:S01]  /*0d00*/  LDCU.64 UR16, c[0x0][0x3c0] ;  /* 0x00007800ff1077ac */ /* 0x000f220008000a00 */
[----:B0-----:R-:W0:Y:S01]  /*0d10*/  I2F.U32.RP R10, UR4 ;  /* 0x00000004000a7d06 */ /* 0x001e220008209000 */
[----:B------:R-:W-:Y:S01]  /*0d20*/  LOP3.LUT R26, RZ, UR4, RZ, 0x33, !PT ;  /* 0x00000004ff1a7c12 */ /* 0x000fe2000f8e33ff */
[----:B------:R-:W1:Y:S01]  /*0d30*/  LDCU.64 UR18, c[0x0][0x3f0] ;  /* 0x00007e00ff1277ac */ /* 0x000e620008000a00 */
[----:B------:R-:W-:-:S05]  /*0d40*/  UMOV UR5, URZ ;  /* 0x000000ff00057c82 */ /* 0x000fca0008000000 */
[----:B0-----:R-:W0:Y:S02]  /*0d50*/  MUFU.RCP R10, R10 ;  /* 0x0000000a000a7308 */ /* 0x001e240000001000 */
[----:B0-----:R-:W-:-:S06]  /*0d60*/  VIADD R6, R10, 0xffffffe ;  /* 0x0ffffffe0a067836 */ /* 0x001fcc0000000000 */
[----:B------:R0:W5:Y:S02]  /*0d70*/  F2I.FTZ.U32.TRUNC.NTZ R7, R6 ;  /* 0x0000000600077305 */ /* 0x000164000021f000 */
[----:B0-----:R-:W-:Y:S02]  /*0d80*/  HFMA2 R6, -RZ, RZ, 0, 0 ;  /* 0x00000000ff067431 */ /* 0x001fe400000001ff */
[----:B-----5:R-:W-:-:S04]  /*0d90*/  IMAD.MOV R11, RZ, RZ, -R7 ;  /* 0x000000ffff0b7224 */ /* 0x020fc800078e0a07 */
        /* <DEDUP_REMOVED lines=14> */
[----:B-1234-:R-:W-:-:S07]  /*0e80*/  SEL R26, R26, R12, !P0 ;  /* 0x0000000c1a1a7207 */ /* 0x01efce0004000000 */
.L_x_190:
        /* <DEDUP_REMOVED lines=16> */
[----:B------:R-:W-:Y:S05]  /*0f90*/  CALL.REL.NOINC `($__internal_9_$__cuda_sm20_rem_u64) ;  /* 0x00000020007c7944 */ /* 0x000fea0003c00000 */
[----:B------:R-:W-:-:S04]  /*0fa0*/  ISETP.NE.U32.AND P0, PT, R6, RZ, PT ;  /* 0x000000ff0600720c */ /* 0x000fc80003f05070 */
[----:B------:R-:W-:-:S13]  /*0fb0*/  ISETP.NE.AND.EX P0, PT, R7, RZ, PT, P0 ;  /* 0x000000ff0700720c */ /* 0x000fda0003f05300 */
.L_x_169:
[----:B------:R-:W-:Y:S05]  /*0fc0*/  BSYNC.RECONVERGENT B1 ;  /* 0x0000000000017941 */ /* 0x000fea0003800200 */
.L_x_168:
        /* <DEDUP_REMOVED lines=11> */
[----:B------:R-:W-:Y:S05]  /*1080*/  CALL.REL.NOINC `($__internal_8_$__cuda_sm20_div_u64) ;  /* 0x0000001c00347944 */ /* 0x000fea0003c00000 */
[----:B------:R-:W-:Y:S02]  /*1090*/  IMAD.MOV.U32 R20, RZ, RZ, R28 ;  /* 0x000000ffff147224 */ /* 0x000fe400078e001c */
[----:B------:R-:W-:-:S07]  /*10a0*/  IMAD.MOV.U32 R21, RZ, RZ, R29 ;  /* 0x000000ffff157224 */ /* 0x000fce00078e001d */
.L_x_171:
[----:B------:R-:W-:Y:S05]  /*10b0*/  BSYNC.RECONVERGENT B1 ;  /* 0x0000000000017941 */ /* 0x000fea0003800200 */
.L_x_170:
        /* <DEDUP_REMOVED lines=12> */
[----:B------:R-:W-:Y:S01]  /*1180*/  IMAD.MOV.U32 R6, RZ, RZ, RZ ;  /* 0x000000ffff067224 */ /* 0x000fe200078e00ff */
[----:B------:R-:W-:-:S06]  /*1190*/  ISETP.NE.U32.AND P1, PT, RZ, UR13, PT ;  /* 0x0000000dff007c0c */ /* 0x000fcc000bf25070 */
[----:B0-----:R-:W0:Y:S02]  /*11a0*/  MUFU.RCP R10, R10 ;  /* 0x0000000a000a7308 */ /* 0x001e240000001000 */
[----:B0-----:R-:W-:-:S06]  /*11b0*/  IADD3 R13, PT, PT, R10, 0xffffffe, RZ ;  /* 0x0ffffffe0a0d7810 */ /* 0x001fcc0007ffe0ff */
[----:B------:R-:W0:Y:S02]  /*11c0*/  F2I.FTZ.U32.TRUNC.NTZ R7, R13 ;  /* 0x0000000d00077305 */ /* 0x000e24000021f000 */
[----:B0-----:R-:W-:-:S04]  /*11d0*/  IMAD.MOV R15, RZ, RZ, -R7 ;  /* 0x000000ffff0f7224 */ /* 0x001fc800078e0a07 */
        /* <DEDUP_REMOVED lines=13> */
.L_x_173:
[----:B------:R-:W0:Y:S01]  /*12b0*/  LDCU.64 UR8, c[0x0][0x388] ;  /* 0x00007100ff0877ac */ /* 0x000e220008000a00 */
[----:B------:R-:W-:Y:S02]  /*12c0*/  MOV R10, 0x1300 ;  /* 0x00001300000a7802 */ /* 0x000fe40000000f00 */
[----:B0-----:R-:W-:Y:S01]  /*12d0*/  MOV R6, UR8 ;  /* 0x0000000800067c02 */ /* 0x001fe20008000f00 */
[----:B------:R-:W-:-:S07]  /*12e0*/  IMAD.U32 R7, RZ, RZ, UR9 ;  /* 0x00000009ff077e24 */ /* 0x000fce000f8e00ff */
[----:B------:R-:W-:Y:S05]  /*12f0*/  CALL.REL.NOINC `($__internal_9_$__cuda_sm20_rem_u64) ;  /* 0x0000001c00a47944 */ /* 0x000fea0003c00000 */
[----:B------:R-:W-:-:S04]  /*1300*/  ISETP.NE.U32.AND P0, PT, R6, RZ, PT ;  /* 0x000000ff0600720c */ /* 0x000fc80003f05070 */
[----:B------:R-:W-:-:S13]  /*1310*/  ISETP.NE.AND.EX P0, PT, R7, RZ, PT, P0 ;  /* 0x000000ff0700720c */ /* 0x000fda0003f05300 */
.L_x_174:
[----:B------:R-:W-:Y:S05]  /*1320*/  BSYNC.RECONVERGENT B1 ;  /* 0x0000000000017941 */ /* 0x000fea0003800200 */
.L_x_172:
        /* <DEDUP_REMOVED lines=25> */
.L_x_176:
[----:B------:R-:W0:Y:S01]  /*14c0*/  LDCU.64 UR8, c[0x0][0x388] ;  /* 0x00007100ff0877ac */ /* 0x000e220008000a00 */
[----:B------:R-:W-:Y:S02]  /*14d0*/  MOV R27, R11 ;  /* 0x0000000b001b7202 */ /* 0x000fe40000000f00 */
[----:B------:R-:W-:Y:S01]  /*14e0*/  MOV R10, 0x1520 ;  /* 0x00001520000a7802 */ /* 0x000fe20000000f00 */
[----:B0-----:R-:W-:Y:S02]  /*14f0*/  IMAD.U32 R6, RZ, RZ, UR8 ;  /* 0x00000008ff067e24 */ /* 0x001fe4000f8e00ff */
[----:B------:R-:W-:-:S07]  /*1500*/  IMAD.U32 R7, RZ, RZ, UR9 ;  /* 0x00000009ff077e24 */ /* 0x000fce000f8e00ff */
[----:B------:R-:W-:Y:S05]  /*1510*/  CALL.REL.NOINC `($__internal_8_$__cuda_sm20_div_u64) ;  /* 0x0000001800107944 */ /* 0x000fea0003c00000 */
.L_x_177:
[----:B------:R-:W-:Y:S05]  /*1520*/  BSYNC.RECONVERGENT B1 ;  /* 0x0000000000017941 */ /* 0x000fea0003800200 */
.L_x_175:
        /* <DEDUP_REMOVED lines=11> */
[-C--:B---3--:R-:W-:Y:S02]  /*15e0*/  IMAD R7, R7, R8.reuse, RZ ;  /* 0x0000000807077224 */ /* 0x088fe400078e02ff */
[----:B------:R-:W-:Y:S02]  /*15f0*/  IMAD.IADD R15, R15, 0x1, R27 ;  /* 0x000000010f0f7824 */ /* 0x000fe400078e021b */
[C---:B------:R-:W-:Y:S02]  /*1600*/  IMAD R27, R6.reuse, R9, R7 ;  /* 0x00000009061b7224 */ /* 0x040fe400078e0207 */
[----:B------:R-:W-:-:S04]  /*1610*/  IMAD.WIDE.U32 R6, R6, R8, R14 ;  /* 0x0000000806067225 */ /* 0x000fc800078e000e */
[----:B------:R-:W-:Y:S02]  /*1620*/  IMAD.IADD R7, R7, 0x1, R27 ;  /* 0x0000000107077824 */ /* 0x000fe400078e021b */
[-C--:B----4-:R-:W-:Y:S02]  /*1630*/  IMAD R11, R11, R20.reuse, RZ ;  /* 0x000000140b0b7224 */ /* 0x090fe400078e02ff */
[----:B------:R-:W-:-:S04]  /*1640*/  IMAD.WIDE.U32 R6, R10, R20, R6 ;  /* 0x000000140a067225 */ /* 0x000fc800078e0006 */
[----:B------:R-:W-:Y:S02]  /*1650*/  IMAD R11, R10, R21, R11 ;  /* 0x000000150a0b7224 */ /* 0x000fe400078e020b */
[----:B-----5:R-:W-:-:S03]  /*1660*/  IMAD R13, R13, R28, RZ ;  /* 0x0000001c0d0d7224 */ /* 0x020fc600078e02ff */
[----:B------:R-:W-:Y:S01]  /*1670*/  IADD3 R7, PT, PT, R7, R11, RZ ;  /* 0x0000000b07077210 */ /* 0x000fe20007ffe0ff */
[C---:B------:R-:W-:Y:S02]  /*1680*/  IMAD R11, R12.reuse, R29, R13 ;  /* 0x0000001d0c0b7224 */ /* 0x040fe400078e020d */
[----:B------:R-:W-:-:S04]  /*1690*/  IMAD.WIDE.U32 R12, R12, R28, R6 ;  /* 0x0000001c0c0c7225 */ /* 0x000fc800078e0006 */
[----:B------:R-:W-:Y:S01]  /*16a0*/  IMAD.IADD R7, R13, 0x1, R11 ;  /* 0x000000010d077824 */ /* 0x000fe200078e020b */
[----:B------:R-:W-:-:S04]  /*16b0*/  LEA R6, P0, R12, UR18, 0x2 ;  /* 0x000000120c067c11 */ /* 0x000fc8000f8010ff */
[----:B------:R-:W-:-:S05]  /*16c0*/  LEA.HI.X R7, R12, UR19, R7, 0x2, P0 ;  /* 0x000000130c077c11 */ /* 0x000fca00080f1407 */
[----:B------:R-:W2:Y:S02]  /*16d0*/  LDG.E R6, desc[UR10][R6.64] ;  /* 0x0000000a06067981 */ /* 0x000ea4000c1e1900 */
[----:B--2---:R-:W-:-:S07]  /*16e0*/  FADD R5, R5, R6 ;  /* 0x0000000605057221 */ /* 0x004fce0000000000 */
.L_x_167:
[----:B------:R-:W-:Y:S05]  /*16f0*/  BSYNC.RECONVERGENT B0 ;  /* 0x0000000000007941 */ /* 0x000fea0003800200 */
.L_x_166:
        /* <DEDUP_REMOVED lines=14> */
[----:B------:R-:W-:Y:S05]  /*17e0*/  CALL.REL.NOINC `($__internal_9_$__cuda_sm20_rem_u64) ;  /* 0x0000001800687944 */ /* 0x000fea0003c00000 */
[----:B------:R-:W-:-:S04]  /*17f0*/  ISETP.NE.U32.AND P0, PT, R6, RZ, PT ;  /* 0x000000ff0600720c */ /* 0x000fc80003f05070 */
[----:B------:R-:W-:-:S13]  /*1800*/  ISETP.NE.AND.EX P0, PT, R7, RZ, PT, P0 ;  /* 0x000000ff0700720c */ /* 0x000fda0003f05300 */
.L_x_181:
[----:B------:R-:W-:Y:S05]  /*1810*/  BSYNC.RECONVERGENT B1 ;  /* 0x0000000000017941 */ /* 0x000fea0003800200 */
.L_x_180:
        /* <DEDUP_REMOVED lines=11> */
[----:B------:R-:W-:Y:S05]  /*18d0*/  CALL.REL.NOINC `($__internal_8_$__cuda_sm20_div_u64) ;  /* 0x0000001400207944 */ /* 0x000fea0003c00000 */
[----:B------:R-:W-:Y:S01]  /*18e0*/  MOV R20, R28 ;  /* 0x0000001c00147202 */ /* 0x000fe20000000f00 */
[----:B------:R-:W-:-:S07]  /*18f0*/  IMAD.MOV.U32 R21, RZ, RZ, R29 ;  /* 0x000000ffff157224 */ /* 0x000fce00078e001d */
.L_x_183:
[----:B------:R-:W-:Y:S05]  /*1900*/  BSYNC.RECONVERGENT B1 ;  /* 0x0000000000017941 */ /* 0x000fea0003800200 */
.L_x_182:
        /* <DEDUP_REMOVED lines=14> */
[----:B------:R-:W-:Y:S01]  /*19f0*/  IMAD.MOV.U32 R6, RZ, RZ, RZ ;  /* 0x000000ffff067224 */ /* 0x000fe200078e00ff */
[----:B------:R-:W-:-:S06]  /*1a00*/  ISETP.NE.U32.AND P1, PT, RZ, UR13, PT ;  /* 0x0000000dff007c0c */ /* 0x000fcc000bf25070 */
[----:B0-----:R-:W0:Y:S02]  /*1a10*/  MUFU.RCP R10, R10 ;  /* 0x0000000a000a7308 */ /* 0x001e240000001000 */
[----:B0-----:R-:W-:-:S06]  /*1a20*/  VIADD R13, R10, 0xffffffe ;  /* 0x0ffffffe0a0d7836 */ /* 0x001fcc0000000000 */
[----:B------:R-:W0:Y:S02]  /*1a30*/  F2I.FTZ.U32.TRUNC.NTZ R7, R13 ;  /* 0x0000000d00077305 */ /* 0x000e24000021f000 */
[----:B0-----:R-:W-:-:S05]  /*1a40*/  IADD3 R15, PT, PT, RZ, -R7, RZ ;  /* 0x80000007ff0f7210 */ /* 0x001fca0007ffe0ff */
        /* <DEDUP_REMOVED lines=13> */
.L_x_185:
[----:B------:R-:W0:Y:S01]  /*1b20*/  LDCU.64 UR8, c[0x0][0x388] ;  /* 0x00007100ff0877ac */ /* 0x000e220008000a00 */
[----:B------:R-:W-:Y:S01]  /*1b30*/  MOV R10, 0x1b70 ;  /* 0x00001b70000a7802 */ /* 0x000fe20000000f00 */
[----:B0-----:R-:W-:Y:S01]  /*1b40*/  IMAD.U32 R6, RZ, RZ, UR8 ;  /* 0x00000008ff067e24 */ /* 0x001fe2000f8e00ff */
[----:B------:R-:W-:-:S07]  /*1b50*/  MOV R7, UR9 ;  /* 0x0000000900077c02 */ /* 0x000fce0008000f00 */
[----:B------:R-:W-:Y:S05]  /*1b60*/  CALL.REL.NOINC `($__internal_9_$__cuda_sm20_rem_u64) ;  /* 0x0000001400887944 */ /* 0x000fea0003c00000 */
[----:B------:R-:W-:-:S04]  /*1b70*/  ISETP.NE.U32.AND P0, PT, R6, RZ, PT ;  /* 0x000000ff0600720c */ /* 0x000fc80003f05070 */
[----:B------:R-:W-:-:S13]  /*1b80*/  ISETP.NE.AND.EX P0, PT, R7, RZ, PT, P0 ;  /* 0x000000ff0700720c */ /* 0x000fda0003f05300 */
.L_x_186:
[----:B------:R-:W-:Y:S05]  /*1b90*/  BSYNC.RECONVERGENT B1 ;  /* 0x0000000000017941 */ /* 0x000fea0003800200 */
.L_x_184:
        /* <DEDUP_REMOVED lines=25> */
.L_x_188:
[----:B------:R-:W0:Y:S01]  /*1d30*/  LDCU.64 UR8, c[0x0][0x388] ;  /* 0x00007100ff0877ac */ /* 0x000e220008000a00 */
[----:B------:R-:W-:Y:S01]  /*1d40*/  IMAD.MOV.U32 R27, RZ, RZ, R11 ;  /* 0x000000ffff1b7224 */ /* 0x000fe200078e000b */
[----:B------:R-:W-:Y:S02]  /*1d50*/  MOV R10, 0x1d90 ;  /* 0x00001d90000a7802 */ /* 0x000fe40000000f00 */
[----:B0-----:R-:W-:Y:S01]  /*1d60*/  MOV R6, UR8 ;  /* 0x0000000800067c02 */ /* 0x001fe20008000f00 */
[----:B------:R-:W-:-:S07]  /*1d70*/  IMAD.U32 R7, RZ, RZ, UR9 ;  /* 0x00000009ff077e24 */ /* 0x000fce000f8e00ff */
[----:B------:R-:W-:Y:S05]  /*1d80*/  CALL.REL.NOINC `($__internal_8_$__cuda_sm20_div_u64) ;  /* 0x0000000c00f47944 */ /* 0x000fea0003c00000 */
.L_x_189:
[----:B------:R-:W-:Y:S05]  /*1d90*/  BSYNC.RECONVERGENT B1 ;  /* 0x0000000000017941 */ /* 0x000fea0003800200 */
.L_x_187:
[----:B------:R-:W-:-:S04]  /*1da0*/  ISETP.GE.U32.AND P0, PT, R28, UR16, PT ;  /* 0x000000101c007c0c */ /* 0x000fc8000bf06070 */
[----:B------:R-:W-:-:S13]  /*1db0*/  ISETP.GE.U32.AND.EX P0, PT, R29, UR17, PT, P0 ;  /* 0x000000111d007c0c */ /* 0x000fda000bf06100 */
[----:B------:R-:W-:Y:S05]  /*1dc0*/  @P0 BRA `(.L_x_179) ;  /* 0x0000000000640947 */ /* 0x000fea0003800000 */
[----:B------:R-:W0:Y:S02]  /*1dd0*/  LDC.64 R6, c[0x0][0x3d0] ;  /* 0x0000f400ff067b82 */ /* 0x000e240000000a00 */
[----:B0-----:R-:W2:Y:S04]  /*1de0*/  LDG.E.64 R10, desc[UR10][R6.64] ;  /* 0x0000000a060a7981 */ /* 0x001ea8000c1e1b00 */
[----:B------:R-:W3:Y:S04]  /*1df0*/  LDG.E.64 R12, desc[UR10][R6.64+0x8] ;  /* 0x0000080a060c7981 */ /* 0x000ee8000c1e1b00 */
[----:B------:R-:W4:Y:S04]  /*1e00*/  LDG.E.64 R14, desc[UR10][R6.64+0x10] ;  /* 0x0000100a060e7981 */ /* 0x000f28000c1e1b00 */
[----:B------:R4:W5:Y:S01]  /*1e10*/  LDG.E.64 R30, desc[UR10][R6.64+0x18] ;  /* 0x0000180a061e7981 */ /* 0x000962000c1e1b00 */
        /* <DEDUP_REMOVED lines=11> */
[-C--:B-----5:R-:W-:Y:S02]  /*1ed0*/  IMAD R13, R31, R28.reuse, RZ ;  /* 0x0000001c1f0d7224 */ /* 0x0a0fe400078e02ff */
[----:B------:R-:W-:Y:S02]  /*1ee0*/  IMAD.IADD R11, R11, 0x1, R7 ;  /* 0x000000010b0b7824 */ /* 0x000fe400078e0207 */
[C---:B------:R-:W-:Y:S02]  /*1ef0*/  IMAD R7, R30.reuse, R29, R13 ;  /* 0x0000001d1e077224 */ /* 0x040fe400078e020d */
[----:B------:R-:W-:-:S05]  /*1f00*/  IMAD.WIDE.U32 R28, R30, R28, R10 ;  /* 0x0000001c1e1c7225 */ /* 0x000fca00078e000a */
[----:B------:R-:W-:Y:S02]  /*1f10*/  IADD3 R7, PT, PT, R29, R7, RZ ;  /* 0x000000071d077210 */ /* 0x000fe40007ffe0ff */
[----:B------:R-:W-:-:S04]  /*1f20*/  LEA R6, P0, R28, UR18, 0x2 ;  /* 0x000000121c067c11 */ /* 0x000fc8000f8010ff */
[----:B------:R-:W-:-:S05]  /*1f30*/  LEA.HI.X R7, R28, UR19, R7, 0x2, P0 ;  /* 0x000000131c077c11 */ /* 0x000fca00080f1407 */
[----:B------:R-:W2:Y:S02]  /*1f40*/  LDG.E R6, desc[UR10][R6.64] ;  /* 0x0000000a06067981 */ /* 0x000ea4000c1e1900 */
[----:B--2---:R-:W-:-:S07]  /*1f50*/  FADD R5, R5, R6 ;  /* 0x0000000605057221 */ /* 0x004fce0000000000 */
.L_x_179:
[----:B------:R-:W-:Y:S05]  /*1f60*/  BSYNC.RECONVERGENT B0 ;  /* 0x0000000000007941 */ /* 0x000fea0003800200 */
.L_x_178:
[----:B------:R-:W0:Y:S01]  /*1f70*/  LDC.64 R10, c[0x0][0x380] ;  /* 0x0000e000ff0a7b82 */ /* 0x000e220000000a00 */
[----:B------:R-:W-:-:S04]  /*1f80*/  UIADD3 UR4, UP0, UPT, UR4, 0x2, URZ ;  /* 0x0000000204047890 */ /* 0x000fc8000ff1e0ff */
[----:B------:R-:W-:Y:S01]  /*1f90*/  UIADD3.X UR5, UPT, UPT, URZ, UR5, URZ, UP0, !UPT ;  /* 0x00000005ff057290 */ /* 0x000fe200087fe4ff */
[----:B0-----:R-:W-:-:S04]  /*1fa0*/  LOP3.LUT R7, R10, 0xfffffffe, RZ, 0xc0, !PT ;  /* 0xfffffffe0a077812 */ /* 0x001fc800078ec0ff */
[----:B------:R-:W-:-:S04]  /*1fb0*/  IADD3 R6, P1, PT, -R7, UR4, RZ ;  /* 0x0000000407067c10 */ /* 0x000fc8000ff3e1ff */
[----:B------:R-:W-:Y:S02]  /*1fc0*/  ISETP.NE.U32.AND P0, PT, R6, RZ, PT ;  /* 0x000000ff0600720c */ /* 0x000fe40003f05070 */
[----:B------:R-:W-:-:S04]  /*1fd0*/  IADD3.X R6, PT, PT, ~R11, UR5, RZ, P1, !PT ;  /* 0x000000050b067c10 */ /* 0x000fc80008ffe5ff */
[----:B------:R-:W-:-:S13]  /*1fe0*/  ISETP.NE.AND.EX P0, PT, R6, RZ, PT, P0 ;  /* 0x000000ff0600720c */ /* 0x000fda0003f05300 */
[----:B------:R-:W-:Y:S05]  /*1ff0*/  @P0 BRA `(.L_x_190) ;  /* 0xffffffec00a40947 */ /* 0x000fea000383ffff */
[----:B------:R-:W-:Y:S01]  /*2000*/  IMAD.MOV.U32 R26, RZ, RZ, R7 ;  /* 0x000000ffff1a7224 */ /* 0x000fe200078e0007 */
[----:B------:R-:W0:Y:S06]  /*2010*/  LDCU UR4, c[0x0][0x384] ;  /* 0x00007080ff0477ac */ /* 0x000e2c0008000800 */
.L_x_165:
[----:B------:R-:W-:Y:S01]  /*2020*/  LOP3.LUT R6, R10, 0x1, RZ, 0xc0, !PT ;  /* 0x000000010a067812 */ /* 0x000fe200078ec0ff */
[----:B------:R-:W-:Y:S01]  /*2030*/  BSSY.RECONVERGENT B0, `(.L_x_191) ;  /* 0x00000b3000007945 */ /* 0x000fe20003800200 */
[----:B------:R-:W-:Y:S02]  /*2040*/  ISETP.GE.U32.AND P1, PT, R4, UR6, PT ;  /* 0x0000000604007c0c */ /* 0x000fe4000bf26070 */
[----:B------:R-:W-:Y:S02]  /*2050*/  ISETP.NE.U32.AND P0, PT, R6, 0x1, PT ;  /* 0x000000010600780c */ /* 0x000fe40003f05070 */
[----:B------:R-:W-:-:S04]  /*2060*/  ISETP.GE.U32.AND.EX P1, PT, R2, UR7, PT, P1 ;  /* 0x0000000702007c0c */ /* 0x000fc8000bf26110 */
        /* <DEDUP_REMOVED lines=13> */
[----:B-1----:R-:W-:Y:S01]  /*2140*/  IMAD.MOV.U32 R6, RZ, RZ, RZ ;  /* 0x000000ffff067224 */ /* 0x002fe200078e00ff */
[----:B--2---:R-:W-:-:S05]  /*2150*/  IADD3 R11, PT, PT, RZ, -R7, RZ ;  /* 0x80000007ff0b7210 */ /* 0x004fca0007ffe0ff */
        /* <DEDUP_REMOVED lines=13> */
.L_x_194:
[----:B------:R-:W1:Y:S01]  /*2230*/  LDCU.64 UR8, c[0x0][0x388] ;  /* 0x00007100ff0877ac */ /* 0x000e620008000a00 */
[----:B------:R-:W-:Y:S01]  /*2240*/  IMAD.MOV.U32 R12, RZ, RZ, R23 ;  /* 0x000000ffff0c7224 */ /* 0x000fe200078e0017 */
[----:B------:R-:W-:Y:S01]  /*2250*/  MOV R10, 0x22a0 ;  /* 0x000022a0000a7802 */ /* 0x000fe20000000f00 */
[----:B------:R-:W-:Y:S01]  /*2260*/  IMAD.MOV.U32 R11, RZ, RZ, R24 ;  /* 0x000000ffff0b7224 */ /* 0x000fe200078e0018 */
[----:B-1----:R-:W-:Y:S01]  /*2270*/  MOV R6, UR8 ;  /* 0x0000000800067c02 */ /* 0x002fe20008000f00 */
[----:B------:R-:W-:-:S07]  /*2280*/  IMAD.U32 R7, RZ, RZ, UR9 ;  /* 0x00000009ff077e24 */ /* 0x000fce000f8e00ff */
[----:B0-----:R-:W-:Y:S05]  /*2290*/  CALL.REL.NOINC `($__internal_9_$__cuda_sm20_rem_u64) ;  /* 0x0000000c00bc7944 */ /* 0x001fea0003c00000 */
[----:B------:R-:W-:-:S04]  /*22a0*/  ISETP.NE.U32.AND P0, PT, R6, RZ, PT ;  /* 0x000000ff0600720c */ /* 0x000fc80003f05070 */
[----:B------:R-:W-:-:S13]  /*22b0*/  ISETP.NE.AND.EX P0, PT, R7, RZ, PT, P0 ;  /* 0x000000ff0700720c */ /* 0x000fda0003f05300 */
.L_x_195:
[----:B0-----:R-:W-:Y:S05]  /*22c0*/  BSYNC.RECONVERGENT B1 ;  /* 0x0000000000017941 */ /* 0x001fea0003800200 */
.L_x_193:
        /* <DEDUP_REMOVED lines=24> */
.L_x_197:
        /* <DEDUP_REMOVED lines=9> */
.L_x_198:
[----:B------:R-:W-:Y:S05]  /*24e0*/  BSYNC.RECONVERGENT B1 ;  /* 0x0000000000017941 */ /* 0x000fea0003800200 */
.L_x_196:
[----:B------:R-:W0:Y:S01]  /*24f0*/  LDCU.64 UR8, c[0x0][0x3b0] ;  /* 0x00007600ff0877ac */ /* 0x000e220008000a00 */
[----:B------:R-:W-:-:S04]  /*2500*/  ISETP.GE.U32.AND P0, PT, R3, R26, PT ;  /* 0x0000001a0300720c */ /* 0x000fc80003f06070 */
[----:B------:R-:W-:Y:S02]  /*2510*/  ISETP.GE.U32.AND.EX P0, PT, R0, UR4, PT, P0 ;  /* 0x0000000400007c0c */ /* 0x000fe4000bf06100 */
[----:B0-----:R-:W-:-:S04]  /*2520*/  ISETP.GE.U32.AND P1, PT, R20, UR8, PT ;  /* 0x0000000814007c0c */ /* 0x001fc8000bf26070 */
[----:B------:R-:W-:-:S13]  /*2530*/  ISETP.GE.U32.OR.EX P0, PT, R21, UR9, !P0, P1 ;  /* 0x0000000915007c0c */ /* 0x000fda000c706510 */
[----:B------:R-:W-:Y:S05]  /*2540*/  @P0 BRA `(.L_x_192) ;  /* 0x0000000400840947 */ /* 0x000fea0003800000 */
[----:B------:R-:W0:Y:S01]  /*2550*/  LDCU UR5, c[0x0][0x38c] ;  /* 0x00007180ff0577ac */ /* 0x000e220008000800 */
[----:B------:R-:W-:Y:S01]  /*2560*/  IADD3 R12, P0, PT, -R26, R3, RZ ;  /* 0x000000031a0c7210 */ /* 0x000fe20007f1e1ff */
[----:B------:R-:W-:Y:S03]  /*2570*/  BSSY.RECONVERGENT B1, `(.L_x_199) ;  /* 0x0000021000017945 */ /* 0x000fe60003800200 */
[----:B------:R-:W-:-:S04]  /*2580*/  IADD3.X R11, PT, PT, R0, ~UR4, RZ, P0, !PT ;  /* 0x80000004000b7c10 */ /* 0x000fc800087fe4ff */
[----:B0-----:R-:W-:-:S04]  /*2590*/  LOP3.LUT R6, R11, UR5, RZ, 0xfc, !PT ;  /* 0x000000050b067c12 */ /* 0x001fc8000f8efcff */
[----:B------:R-:W-:-:S13]  /*25a0*/  ISETP.NE.U32.AND P3, PT, R6, RZ, PT ;  /* 0x000000ff0600720c */ /* 0x000fda0003f65070 */
[----:B------:R-:W-:Y:S05]  /*25b0*/  @P3 BRA `(.L_x_200) ;  /* 0x0000000000543947 */ /* 0x000fea0003800000 */
[----:B------:R-:W0:Y:S01]  /*25c0*/  LDCU UR5, c[0x0][0x388] ;  /* 0x00007100ff0577ac */ /* 0x000e220008000800 */
[----:B------:R-:W-:Y:S01]  /*25d0*/  IMAD.MOV.U32 R6, RZ, RZ, RZ ;  /* 0x000000ffff067224 */ /* 0x000fe200078e00ff */
[----:B0-----:R-:W0:Y:S01]  /*25e0*/  I2F.U32.RP R10, UR5 ;  /* 0x00000005000a7d06 */ /* 0x001e220008209000 */
[----:B------:R-:W-:-:S07]  /*25f0*/  ISETP.NE.U32.AND P1, PT, RZ, UR5, PT ;  /* 0x00000005ff007c0c */ /* 0x000fce000bf25070 */
        /* <DEDUP_REMOVED lines=17> */
.L_x_200:
[----:B------:R-:W0:Y:S01]  /*2710*/  LDCU.64 UR8, c[0x0][0x388] ;  /* 0x00007100ff0877ac */ /* 0x000e220008000a00 */
[----:B------:R-:W-:Y:S01]  /*2720*/  MOV R10, 0x2760 ;  /* 0x00002760000a7802 */ /* 0x000fe20000000f00 */
[----:B0-----:R-:W-:Y:S01]  /*2730*/  IMAD.U32 R6, RZ, RZ, UR8 ;  /* 0x00000008ff067e24 */ /* 0x001fe2000f8e00ff */
[----:B------:R-:W-:-:S07]  /*2740*/  MOV R7, UR9 ;  /* 0x0000000900077c02 */ /* 0x000fce0008000f00 */
[----:B------:R-:W-:Y:S05]  /*2750*/  CALL.REL.NOINC `($__internal_9_$__cuda_sm20_rem_u64) ;  /* 0x00000008008c7944 */ /* 0x000fea0003c00000 */
[----:B------:R-:W-:-:S04]  /*2760*/  ISETP.NE.U32.AND P0, PT, R6, RZ, PT ;  /* 0x000000ff0600720c */ /* 0x000fc80003f05070 */
[----:B------:R-:W-:-:S13]  /*2770*/  ISETP.NE.AND.EX P0, PT, R7, RZ, PT, P0 ;  /* 0x000000ff0700720c */ /* 0x000fda0003f05300 */
.L_x_201:
[----:B------:R-:W-:Y:S05]  /*2780*/  BSYNC.RECONVERGENT B1 ;  /* 0x0000000000017941 */ /* 0x000fea0003800200 */
.L_x_199:
        /* <DEDUP_REMOVED lines=24> */
.L_x_203:
[----:B------:R-:W0:Y:S01]  /*2910*/  LDCU.64 UR8, c[0x0][0x388] ;  /* 0x00007100ff0877ac */ /* 0x000e220008000a00 */
[----:B------:R-:W-:Y:S01]  /*2920*/  IMAD.MOV.U32 R27, RZ, RZ, R11 ;  /* 0x000000ffff1b7224 */ /* 0x000fe200078e000b */
[----:B------:R-:W-:Y:S02]  /*2930*/  MOV R10, 0x2970 ;  /* 0x00002970000a7802 */ /* 0x000fe40000000f00 */
[----:B0-----:R-:W-:Y:S01]  /*2940*/  MOV R6, UR8 ;  /* 0x0000000800067c02 */ /* 0x001fe20008000f00 */
[----:B------:R-:W-:-:S07]  /*2950*/  IMAD.U32 R7, RZ, RZ, UR9 ;  /* 0x00000009ff077e24 */ /* 0x000fce000f8e00ff */
[----:B------:R-:W-:Y:S05]  /*2960*/  CALL.REL.NOINC `($__internal_8_$__cuda_sm20_div_u64) ;  /* 0x0000000000fc7944 */ /* 0x000fea0003c00000 */
.L_x_204:
[----:B------:R-:W-:Y:S05]  /*2970*/  BSYNC.RECONVERGENT B1 ;  /* 0x0000000000017941 */ /* 0x000fea0003800200 */
.L_x_202:
        /* <DEDUP_REMOVED lines=26> */
[----:B-1----:R-:W-:-:S04]  /*2b20*/  LEA R10, P0, R6, UR8, 0x2 ;  /* 0x00000008060a7c11 */ /* 0x002fc8000f8010ff */
[----:B------:R-:W-:-:S05]  /*2b30*/  LEA.HI.X R11, R6, UR9, R7, 0x2, P0 ;  /* 0x00000009060b7c11 */ /* 0x000fca00080f1407 */
[----:B------:R-:W2:Y:S02]  /*2b40*/  LDG.E R10, desc[UR10][R10.64] ;  /* 0x0000000a0a0a7981 */ /* 0x000ea4000c1e1900 */
[----:B--2---:R-:W-:-:S07]  /*2b50*/  FADD R5, R5, R10 ;  /* 0x0000000a05057221 */ /* 0x004fce0000000000 */
.L_x_192:
[----:B0-----:R-:W-:Y:S05]  /*2b60*/  BSYNC.RECONVERGENT B0 ;  /* 0x0000000000007941 */ /* 0x001fea0003800200 */
.L_x_191:
[----:B------:R-:W0:Y:S01]  /*2b70*/  LDCU.64 UR8, c[0x0][0x380] ;  /* 0x00007000ff0877ac */ /* 0x000e220008000a00 */
[----:B------:R-:W-:-:S04]  /*2b80*/  UIADD3 UR6, UP0, UPT, UR6, 0x1, URZ ;  /* 0x0000000106067890 */ /* 0x000fc8000ff1e0ff */
[----:B------:R-:W-:Y:S02]  /*2b90*/  UIADD3.X UR7, UPT, UPT, URZ, UR7, URZ, UP0, !UPT ;  /* 0x00000007ff077290 */ /* 0x000fe400087fe4ff */
[----:B0-----:R-:W-:-:S04]  /*2ba0*/  UISETP.NE.U32.AND UP0, UPT, UR6, UR8, UPT ;  /* 0x000000080600728c */ /* 0x001fc8000bf05070 */
[----:B------:R-:W-:-:S09]  /*2bb0*/  UISETP.NE.AND.EX UP0, UPT, UR7, UR9, UPT, UP0 ;  /* 0x000000090700728c */ /* 0x000fd2000bf05300 */
[----:B------:R-:W-:Y:S05]  /*2bc0*/  BRA.U UP0, `(.L_x_205) ;  /* 0xffffffe100187547 */ /* 0x000fea000b83ffff */
.L_x_164:
[----:B------:R-:W-:Y:S01]  /*2bd0*/  UIMAD UR6, UR9, UR8, URZ ;  /* 0x00000008090672a4 */ /* 0x000fe2000f8e02ff */
[----:B------:R-:W-:Y:S01]  /*2be0*/  BSSY.RECONVERGENT B0, `(.L_x_206) ;  /* 0x0000010000007945 */ /* 0x000fe20003800200 */
[----:B------:R-:W-:Y:S02]  /*2bf0*/  UIMAD.WIDE.U32 UR4, UR8, UR8, URZ ;  /* 0x00000008080472a5 */ /* 0x000fe4000f8e00ff */
[----:B------:R-:W-:-:S04]  /*2c00*/  UIMAD UR6, UR8, UR9, UR6 ;  /* 0x00000009080672a4 */ /* 0x000fc8000f8e0206 */
[----:B------:R-:W-:-:S09]  /*2c10*/  UIADD3 UR5, UPT, UPT, UR5, UR6, URZ ;  /* 0x0000000605057290 */ /* 0x000fd2000fffe0ff */
[----:B------:R-:W0:Y:S08]  /*2c20*/  I2F.U64 R4, UR4 ;  /* 0x0000000400047d12 */ /* 0x000e300008301000 */
[----:B0-----:R-:W0:Y:S08]  /*2c30*/  MUFU.RCP R3, R4 ;  /* 0x0000000400037308 */ /* 0x001e300000001000 */
[----:B------:R-:W1:Y:S01]  /*2c40*/  FCHK P0, R5, R4 ;  /* 0x0000000405007302 */ /* 0x000e620000000000 */
[----:B0-----:R-:W-:-:S04]  /*2c50*/  FFMA R0, -R4, R3, 1 ;  /* 0x3f80000004007423 */ /* 0x001fc80000000103 */
[----:B------:R-:W-:-:S04]  /*2c60*/  FFMA R0, R3, R0, R3 ;  /* 0x0000000003007223 */ /* 0x000fc80000000003 */
[----:B------:R-:W-:-:S04]  /*2c70*/  FFMA R3, R0, R5, RZ ;  /* 0x0000000500037223 */ /* 0x000fc800000000ff */
[----:B------:R-:W-:-:S04]  /*2c80*/  FFMA R2, -R4, R3, R5 ;  /* 0x0000000304027223 */ /* 0x000fc80000000105 */
[----:B------:R-:W-:Y:S01]  /*2c90*/  FFMA R0, R0, R2, R3 ;  /* 0x0000000200007223 */ /* 0x000fe20000000003 */
[----:B-1----:R-:W-:Y:S06]  /*2ca0*/  @!P0 BRA `(.L_x_207) ;  /* 0x00000000000c8947 */ /* 0x002fec0003800000 */
[----:B------:R-:W-:-:S07]  /*2cb0*/  MOV R2, 0x2cd0 ;  /* 0x00002cd000027802 */ /* 0x000fce0000000f00 */
[----:B------:R-:W-:Y:S05]  /*2cc0*/  CALL.REL.NOINC `($__internal_10_$__cuda_sm3x_div_rn_noftz_f32_slowpath) ;  /* 0x0000000800307944 */ /* 0x000fea0003c00000 */
[----:B------:R-:W-:-:S07]  /*2cd0*/  IMAD.MOV.U32 R0, RZ, RZ, R5 ;  /* 0x000000ffff007224 */ /* 0x000fce00078e0005 */
.L_x_207:
[----:B------:R-:W-:Y:S05]  /*2ce0*/  BSYNC.RECONVERGENT B0 ;  /* 0x0000000000007941 */ /* 0x000fea0003800200 */
.L_x_206:
[----:B------:R-:W0:Y:S02]  /*2cf0*/  LDCU.64 UR4, c[0x0][0x3e0] ;  /* 0x00007c00ff0477ac */ /* 0x000e240008000a00 */
[----:B0-----:R-:W-:-:S04]  /*2d00*/  LEA R2, P0, R18, UR4, 0x2 ;  /* 0x0000000412027c11 */ /* 0x001fc8000f8010ff */
[----:B------:R-:W-:-:S05]  /*2d10*/  LEA.HI.X R3, R18, UR5, RZ, 0x2, P0 ;  /* 0x0000000512037c11 */ /* 0x000fca00080f14ff */
[----:B------:R-:W2:Y:S02]  /*2d20*/  LDG.E R5, desc[UR10][R2.64] ;  /* 0x0000000a02057981 */ /* 0x000ea4000c1e1900 */
[----:B--2---:R-:W-:-:S05]  /*2d30*/  FADD R5, R5, R0 ;  /* 0x0000000005057221 */ /* 0x004fca0000000000 */
[----:B------:R-:W-:Y:S01]  /*2d40*/  STG.E desc[UR10][R2.64], R5 ;  /* 0x0000000502007986 */ /* 0x000fe2000c10190a */
[----:B------:R-:W-:Y:S05]  /*2d50*/  EXIT ;  /* 0x000000000000794d */ /* 0x000fea0003800000 */
        .weak           $__internal_8_$__cuda_sm20_div_u64
        .type           $__internal_8_$__cuda_sm20_div_u64,@function
        .size           $__internal_8_$__cuda_sm20_div_u64,($__internal_9_$__cuda_sm20_rem_u64 - $__internal_8_$__cuda_sm20_div_u64)
$__internal_8_$__cuda_sm20_div_u64:
        /* <DEDUP_REMOVED lines=12> */
[C---:B------:R-:W-:Y:S02]  /*2e20*/  IMAD R14, R15.reuse, R11, RZ ;  /* 0x0000000b0f0e7224 */ /* 0x040fe400078e02ff */
[----:B------:R-:W-:-:S04]  /*2e30*/  IMAD.HI.U32 R13, P1, R15, R13, R28 ;  /* 0x0000000d0f0d7227 */ /* 0x000fc8000782001c */
[----:B------:R-:W-:Y:S01]  /*2e40*/  IMAD.HI.U32 R11, R15, R11, RZ ;  /* 0x0000000b0f0b7227 */ /* 0x000fe200078e00ff */
[----:B------:R-:W-:-:S03]  /*2e50*/  IADD3 R29, P2, PT, R14, R13, RZ ;  /* 0x0000000d0e1d7210 */ /* 0x000fc60007f5e0ff */
[----:B------:R-:W-:Y:S02]  /*2e60*/  IMAD.X R11, R11, 0x1, R15, P0 ;  /* 0x000000010b0b7824 */ /* 0x000fe400000e060f */
[----:B------:R-:W-:-:S03]  /*2e70*/  IMAD.WIDE.U32 R14, R29, R6, RZ ;  /* 0x000000061d0e7225 */ /* 0x000fc600078e00ff */
[----:B------:R-:W-:Y:S01]  /*2e80*/  IADD3.X R11, PT, PT, RZ, RZ, R11, P2, P1 ;  /* 0x000000ffff0b7210 */ /* 0x000fe200017e240b */
[----:B------:R-:W-:Y:S01]  /*2e90*/  IMAD R13, R29, R7, R15 ;  /* 0x000000071d0d7224 */ /* 0x000fe200078e020f */
[----:B------:R-:W-:-:S03]  /*2ea0*/  IADD3 R22, P0, PT, RZ, -R14, RZ ;  /* 0x8000000eff167210 */ /* 0x000fc60007f1e0ff */
[----:B------:R-:W-:Y:S02]  /*2eb0*/  IMAD R13, R11, R6, R13 ;  /* 0x000000060b0d7224 */ /* 0x000fe400078e020d */
[----:B------:R-:W-:-:S03]  /*2ec0*/  IMAD.HI.U32 R28, R29, R22, RZ ;  /* 0x000000161d1c7227 */ /* 0x000fc600078e00ff */
[----:B------:R-:W-:-:S05]  /*2ed0*/  IADD3.X R14, PT, PT, RZ, ~R13, RZ, P0, !PT ;  /* 0x8000000dff0e7210 */ /* 0x000fca00007fe4ff */
[----:B------:R-:W-:-:S04]  /*2ee0*/  IMAD.WIDE.U32 R28, P0, R29, R14, R28 ;  /* 0x0000000e1d1c7225 */ /* 0x000fc8000780001c */
[----:B------:R-:W-:-:S04]  /*2ef0*/  IMAD.HI.U32 R13, P1, R11, R22, R28 ;  /* 0x000000160b0d7227 */ /* 0x000fc8000782001c */
[CC--:B------:R-:W-:Y:S02]  /*2f00*/  IMAD R22, R11.reuse, R14.reuse, RZ ;  /* 0x0000000e0b167224 */ /* 0x0c0fe400078e02ff */
[----:B------:R-:W-:-:S03]  /*2f10*/  IMAD.HI.U32 R14, R11, R14, RZ ;  /* 0x0000000e0b0e7227 */ /* 0x000fc600078e00ff */
[----:B------:R-:W-:Y:S01]  /*2f20*/  IADD3 R13, P2, PT, R22, R13, RZ ;  /* 0x0000000d160d7210 */ /* 0x000fe20007f5e0ff */
[----:B------:R-:W-:Y:S02]  /*2f30*/  IMAD.X R14, R14, 0x1, R11, P0 ;  /* 0x000000010e0e7824 */ /* 0x000fe400000e060b */
[----:B------:R-:W-:Y:S02]  /*2f40*/  IMAD.MOV.U32 R29, RZ, RZ, RZ ;  /* 0x000000ffff1d7224 */ /* 0x000fe400078e00ff */
[----:B------:R-:W-:Y:S01]  /*2f50*/  IMAD.HI.U32 R28, R13, R12, RZ ;  /* 0x0000000c0d1c7227 */ /* 0x000fe200078e00ff */
[----:B------:R-:W-:-:S03]  /*2f60*/  IADD3.X R14, PT, PT, RZ, RZ, R14, P2, P1 ;  /* 0x000000ffff0e7210 */ /* 0x000fc600017e240e */
[----:B------:R-:W-:-:S04]  /*2f70*/  IMAD.WIDE.U32 R28, R13, R27, R28 ;  /* 0x0000001b0d1c7225 */ /* 0x000fc800078e001c */
[C---:B------:R-:W-:Y:S02]  /*2f80*/  IMAD R11, R14.reuse, R27, RZ ;  /* 0x0000001b0e0b7224 */ /* 0x040fe400078e02ff */
[----:B------:R-:W-:-:S04]  /*2f90*/  IMAD.HI.U32 R22, P0, R14, R12, R28 ;  /* 0x0000000c0e167227 */ /* 0x000fc8000780001c */
[----:B------:R-:W-:Y:S01]  /*2fa0*/  IMAD.HI.U32 R14, R14, R27, RZ ;  /* 0x0000001b0e0e7227 */ /* 0x000fe200078e00ff */
[----:B------:R-:W-:-:S04]  /*2fb0*/  IADD3 R11, P1, PT, R11, R22, RZ ;  /* 0x000000160b0b7210 */ /* 0x000fc80007f3e0ff */
[----:B------:R-:W-:Y:S01]  /*2fc0*/  IADD3.X R13, PT, PT, R14, RZ, RZ, P0, !PT ;  /* 0x000000ff0e0d7210 */ /* 0x000fe200007fe4ff */
[----:B------:R-:W-:-:S04]  /*2fd0*/  IMAD.WIDE.U32 R28, R11, R6, RZ ;  /* 0x000000060b1c7225 */ /* 0x000fc800078e00ff */
[----:B------:R-:W-:Y:S01]  /*2fe0*/  IMAD.X R13, RZ, RZ, R13, P1 ;  /* 0x000000ffff0d7224 */ /* 0x000fe200008e060d */
[----:B------:R-:W-:Y:S01]  /*2ff0*/  IADD3 R15, P1, PT, -R28, R12, RZ ;  /* 0x0000000c1c0f7210 */ /* 0x000fe20007f3e1ff */
[----:B------:R-:W-:-:S03]  /*3000*/  IMAD R14, R11, R7, R29 ;  /* 0x000000070b0e7224 */ /* 0x000fc600078e021d */
[-C--:B------:R-:W-:Y:S01]  /*3010*/  ISETP.GE.U32.AND P0, PT, R15, R6.reuse, PT ;  /* 0x000000060f00720c */ /* 0x080fe20003f06070 */
[----:B------:R-:W-:Y:S01]  /*3020*/  IMAD R12, R13, R6, R14 ;  /* 0x000000060d0c7224 */ /* 0x000fe200078e020e */
[----:B------:R-:W-:-:S03]  /*3030*/  IADD3 R14, P2, PT, R11, 0x1, RZ ;  /* 0x000000010b0e7810 */ /* 0x000fc60007f5e0ff */
[----:B------:R-:W-:Y:S01]  /*3040*/  IMAD.X R12, R27, 0x1, ~R12, P1 ;  /* 0x000000011b0c7824 */ /* 0x000fe200008e0e0c */
[----:B------:R-:W-:-:S04]  /*3050*/  IADD3 R22, P1, PT, -R6, R15, RZ ;  /* 0x0000000f06167210 */ /* 0x000fc80007f3e1ff */
[----:B------:R-:W-:Y:S02]  /*3060*/  ISETP.GE.U32.AND.EX P0, PT, R12, R7, PT, P0 ;  /* 0x000000070c00720c */ /* 0x000fe40003f06100 */
[-C--:B------:R-:W-:Y:S02]  /*3070*/  IADD3.X R27, PT, PT, ~R7, R12.reuse, RZ, P1, !PT ;  /* 0x0000000c071b7210 */ /* 0x080fe40000ffe5ff */
[----:B------:R-:W-:Y:S01]  /*3080*/  SEL R15, R22, R15, P0 ;  /* 0x0000000f160f7207 */ /* 0x000fe20000000000 */
[----:B------:R-:W-:Y:S01]  /*3090*/  IMAD.X R22, RZ, RZ, R13, P2 ;  /* 0x000000ffff167224 */ /* 0x000fe200010e060d */
[----:B------:R-:W-:Y:S02]  /*30a0*/  SEL R14, R14, R11, P0 ;  /* 0x0000000b0e0e7207 */ /* 0x000fe40000000000 */
[----:B------:R-:W-:Y:S02]  /*30b0*/  SEL R12, R27, R12, P0 ;  /* 0x0000000c1b0c7207 */ /* 0x000fe40000000000 */
[----:B------:R-:W-:-:S02]  /*30c0*/  SEL R22, R22, R13, P0 ;  /* 0x0000000d16167207 */ /* 0x000fc40000000000 */
[----:B------:R-:W-:Y:S02]  /*30d0*/  ISETP.GE.U32.AND P0, PT, R15, R6, PT ;  /* 0x000000060f00720c */ /* 0x000fe40003f06070 */
[----:B------:R-:W-:Y:S02]  /*30e0*/  IADD3 R11, P2, PT, R14, 0x1, RZ ;  /* 0x000000010e0b7810 */ /* 0x000fe40007f5e0ff */
[----:B------:R-:W-:Y:S02]  /*30f0*/  ISETP.NE.U32.AND P1, PT, R6, RZ, PT ;  /* 0x000000ff0600720c */ /* 0x000fe40003f25070 */
[----:B------:R-:W-:Y:S01]  /*3100*/  ISETP.GE.U32.AND.EX P0, PT, R12, R7, PT, P0 ;  /* 0x000000070c00720c */ /* 0x000fe20003f06100 */
[----:B------:R-:W-:Y:S01]  /*3110*/  IMAD.X R13, RZ, RZ, R22, P2 ;  /* 0x000000ffff0d7224 */ /* 0x000fe200010e0616 */
[----:B------:R-:W-:Y:S02]  /*3120*/  ISETP.NE.AND.EX P1, PT, R7, RZ, PT, P1 ;  /* 0x000000ff0700720c */ /* 0x000fe40003f25310 */
[----:B------:R-:W-:-:S02]  /*3130*/  SEL R11, R11, R14, P0 ;  /* 0x0000000e0b0b7207 */ /* 0x000fc40000000000 */
[----:B------:R-:W-:Y:S02]  /*3140*/  SEL R13, R13, R22, P0 ;  /* 0x000000160d0d7207 */ /* 0x000fe40000000000 */
[----:B------:R-:W-:Y:S01]  /*3150*/  SEL R28, R11, 0xffffffff, P1 ;  /* 0xffffffff0b1c7807 */ /* 0x000fe20000800000 */
[----:B------:R-:W-:Y:S01]  /*3160*/  HFMA2 R11, -RZ, RZ, 0, 0 ;  /* 0x00000000ff0b7431 */ /* 0x000fe200000001ff */
[----:B------:R-:W-:-:S03]  /*3170*/  SEL R29, R13, 0xffffffff, P1 ;  /* 0xffffffff0d1d7807 */ /* 0x000fc60000800000 */
[----:B------:R-:W-:Y:S05]  /*3180*/  RET.REL.NODEC R10 `(avg_pool2d_backward) ;  /* 0xffffffcc0a9c7950 */ /* 0x000fea0003c3ffff */
        .weak           $__internal_9_$__cuda_sm20_rem_u64
        .type           $__internal_9_$__cuda_sm20_rem_u64,@function
        .size           $__internal_9_$__cuda_sm20_rem_u64,($__internal_10_$__cuda_sm3x_div_rn_noftz_f32_slowpath - $__internal_9_$__cuda_sm20_rem_u64)
$__internal_9_$__cuda_sm20_rem_u64:
[----:B------:R-:W0:Y:S08]  /*3190*/  I2F.U64.RP R22, R6 ;  /* 0x0000000600167312 */ /* 0x000e300000309000 */
[----:B0-----:R-:W0:Y:S02]  /*31a0*/  MUFU.RCP R28, R22 ;  /* 0x00000016001c7308 */ /* 0x001e240000001000 */
[----:B0-----:R-:W-:-:S06]  /*31b0*/  VIADD R28, R28, 0x1ffffffe ;  /* 0x1ffffffe1c1c7836 */ /* 0x001fcc0000000000 */
[----:B------:R-:W0:Y:S02]  /*31c0*/  F2I.U64.TRUNC R28, R28 ;  /* 0x0000001c001c7311 */ /* 0x000e24000020d800 */
[----:B0-----:R-:W-:Y:S01]  /*31d0*/  IMAD.WIDE.U32 R14, R28, R6, RZ ;  /* 0x000000061c0e7225 */ /* 0x001fe200078e00ff */
[----:B------:R-:W-:-:S03]  /*31e0*/  MOV R31, R28 ;  /* 0x0000001c001f7202 */ /* 0x000fc60000000f00 */
[----:B------:R-:W-:Y:S01]  /*31f0*/  IMAD R15, R28, R7, R15 ;  /* 0x000000071c0f7224 */ /* 0x000fe200078e020f */
[----:B------:R-:W-:-:S03]  /*3200*/  IADD3 R13, P0, PT, RZ, -R14, RZ ;  /* 0x8000000eff0d7210 */ /* 0x000fc60007f1e0ff */
[----:B------:R-:W-:Y:S02]  /*3210*/  IMAD R14, R29, R6, R15 ;  /* 0x000000061d0e7224 */ /* 0x000fe400078e020f */
[----:B------:R-:W-:-:S04]  /*3220*/  IMAD.HI.U32 R30, R28, R13, RZ ;  /* 0x0000000d1c1e7227 */ /* 0x000fc800078e00ff */
[----:B------:R-:W-:-:S04]  /*3230*/  IMAD.X R14, RZ, RZ, ~R14, P0 ;  /* 0x000000ffff0e7224 */ /* 0x000fc800000e0e0e */
[----:B------:R-:W-:-:S04]  /*3240*/  IMAD.WIDE.U32 R30, P1, R28, R14, R30 ;  /* 0x0000000e1c1e7225 */ /* 0x000fc8000782001e */
[----:B------:R-:W-:-:S04]  /*3250*/  IMAD.HI.U32 R15, R29, R14, RZ ;  /* 0x0000000e1d0f7227 */ /* 0x000fc800078e00ff */
[----:B------:R-:W-:-:S04]  /*3260*/  IMAD.HI.U32 R13, P0, R29, R13, R30 ;  /* 0x0000000d1d0d7227 */ /* 0x000fc8000780001e */
[----:B------:R-:W-:Y:S02]  /*3270*/  IMAD R14, R29, R14, RZ ;  /* 0x0000000e1d0e7224 */ /* 0x000fe400078e02ff */
[----:B------:R-:W-:-:S03]  /*3280*/  IMAD.X R15, R15, 0x1, R29, P1 ;  /* 0x000000010f0f7824 */ /* 0x000fc600008e061d */
        /* <DEDUP_REMOVED lines=9> */
[----:B------:R-:W-:-:S04]  /*3320*/  IMAD.HI.U32 R15, P1, R13, R22, R28 ;  /* 0x000000160d0f7227 */ /* 0x000fc8000782001c */
[CC--:B------:R-:W-:Y:S02]  /*3330*/  IMAD R22, R13.reuse, R14.reuse, RZ ;  /* 0x0000000e0d167224 */ /* 0x0c0fe400078e02ff */
[----:B------:R-:W-:-:S03]  /*3340*/  IMAD.HI.U32 R14, R13, R14, RZ ;  /* 0x0000000e0d0e7227 */ /* 0x000fc600078e00ff */
[----:B------:R-:W-:Y:S01]  /*3350*/  IADD3 R15, P2, PT, R22, R15, RZ ;  /* 0x0000000f160f7210 */ /* 0x000fe20007f5e0ff */
[----:B------:R-:W-:Y:S01]  /*3360*/  IMAD.MOV.U32 R29, RZ, RZ, RZ ;  /* 0x000000ffff1d7224 */ /* 0x000fe200078e00ff */
[----:B------:R-:W-:-:S03]  /*3370*/  IADD3.X R14, PT, PT, R14, R13, RZ, P0, !PT ;  /* 0x0000000d0e0e7210 */ /* 0x000fc600007fe4ff */
[C---:B------:R-:W-:Y:S01]  /*3380*/  IMAD.HI.U32 R28, R15.reuse, R12, RZ ;  /* 0x0000000c0f1c7227 */ /* 0x040fe200078e00ff */
[----:B------:R-:W-:Y:S02]  /*3390*/  IADD3.X R14, PT, PT, RZ, RZ, R14, P2, P1 ;  /* 0x000000ffff0e7210 */ /* 0x000fe400017e240e */
[----:B------:R-:W-:Y:S01]  /*33a0*/  ISETP.NE.U32.AND P2, PT, R6, RZ, PT ;  /* 0x000000ff0600720c */ /* 0x000fe20003f45070 */
[----:B------:R-:W-:-:S03]  /*33b0*/  IMAD.WIDE.U32 R28, R15, R11, R28 ;  /* 0x0000000b0f1c7225 */ /* 0x000fc600078e001c */
[----:B------:R-:W-:Y:S01]  /*33c0*/  ISETP.NE.AND.EX P2, PT, R7, RZ, PT, P2 ;  /* 0x000000ff0700720c */ /* 0x000fe20003f45320 */
        /* <DEDUP_REMOVED lines=10> */
[----:B------:R-:W-:Y:S01]  /*3470*/  ISETP.GE.U32.AND P0, PT, R27, R6, PT ;  /* 0x000000061b00720c */ /* 0x000fe20003f06070 */
[----:B------:R-:W-:Y:S02]  /*3480*/  IMAD.MOV.U32 R15, RZ, RZ, 0x0 ;  /* 0x00000000ff0f7424 */ /* 0x000fe400078e00ff */
[----:B------:R-:W-:Y:S01]  /*3490*/  IMAD.X R14, R11, 0x1, ~R14, P1 ;  /* 0x000000010b0e7824 */ /* 0x000fe200008e0e0e */
[----:B------:R-:W-:-:S04]  /*34a0*/  IADD3 R22, P1, PT, -R6, R27, RZ ;  /* 0x0000001b06167210 */ /* 0x000fc80007f3e1ff */
[C---:B------:R-:W-:Y:S01]  /*34b0*/  ISETP.GE.U32.AND.EX P0, PT, R14.reuse, R7, PT, P0 ;  /* 0x000000070e00720c */ /* 0x040fe20003f06100 */
[----:B------:R-:W-:-:S03]  /*34c0*/  IMAD.X R13, R14, 0x1, ~R7, P1 ;  /* 0x000000010e0d7824 */ /* 0x000fc600008e0e07 */
[----:B------:R-:W-:Y:S02]  /*34d0*/  SEL R27, R22, R27, P0 ;  /* 0x0000001b161b7207 */ /* 0x000fe40000000000 */
[----:B------:R-:W-:Y:S02]  /*34e0*/  SEL R14, R13, R14, P0 ;  /* 0x0000000e0d0e7207 */ /* 0x000fe40000000000 */
[----:B------:R-:W-:Y:S02]  /*34f0*/  ISETP.GE.U32.AND P0, PT, R27, R6, PT ;  /* 0x000000061b00720c */ /* 0x000fe40003f06070 */
[----:B------:R-:W-:Y:S02]  /*3500*/  IADD3 R22, P1, PT, -R6, R27, RZ ;  /* 0x0000001b06167210 */ /* 0x000fe40007f3e1ff */
[----:B------:R-:W-:Y:S02]  /*3510*/  ISETP.GE.U32.AND.EX P0, PT, R14, R7, PT, P0 ;  /* 0x000000070e00720c */ /* 0x000fe40003f06100 */
[----:B------:R-:W-:-:S02]  /*3520*/  IADD3.X R13, PT, PT, ~R7, R14, RZ, P1, !PT ;  /* 0x0000000e070d7210 */ /* 0x000fc40000ffe5ff */
[----:B------:R-:W-:Y:S02]  /*3530*/  SEL R6, R22, R27, P0 ;  /* 0x0000001b16067207 */ /* 0x000fe40000000000 */
[----:B------:R-:W-:Y:S01]  /*3540*/  SEL R7, R13, R14, P0 ;  /* 0x0000000e0d077207 */ /* 0x000fe20000000000 */
[----:B------:R-:W-:Y:S01]  /*3550*/  IMAD.MOV.U32 R14, RZ, RZ, R10 ;  /* 0x000000ffff0e7224 */ /* 0x000fe200078e000a */
[----:B------:R-:W-:Y:S02]  /*3560*/  SEL R6, R6, 0xffffffff, P2 ;  /* 0xffffffff06067807 */ /* 0x000fe40001000000 */
[----:B------:R-:W-:Y:S01]  /*3570*/  SEL R7, R7, 0xffffffff, P2 ;  /* 0xffffffff07077807 */ /* 0x000fe20001000000 */
[----:B------:R-:W-:Y:S06]  /*3580*/  RET.REL.NODEC R14 `(avg_pool2d_backward) ;  /* 0xffffffc80e9c7950 */ /* 0x000fec0003c3ffff */
        .weak           $__internal_10_$__cuda_sm3x_div_rn_noftz_f32_slowpath
        .type           $__internal_10_$__cuda_sm3x_div_rn_noftz_f32_slowpath,@function
        .size           $__internal_10_$__cuda_sm3x_div_rn_noftz_f32_slowpath,(.L_x_270 - $__internal_10_$__cuda_sm3x_div_rn_noftz_f32_slowpath)
$__internal_10_$__cuda_sm3x_div_rn_noftz_f32_slowpath:
[----:B------:R-:W-:Y:S01]  /*3590*/  SHF.R.U32.HI R3, RZ, 0x17, R4 ;  /* 0x00000017ff037819 */ /* 0x000fe20000011604 */
[----:B------:R-:W-:Y:S01]  /*35a0*/  BSSY.RECONVERGENT B1, `(.L_x_208) ;  /* 0x0000063000017945 */ /* 0x000fe20003800200 */
[----:B------:R-:W-:Y:S02]  /*35b0*/  SHF.R.U32.HI R0, RZ, 0x17, R5 ;  /* 0x00000017ff007819 */ /* 0x000fe40000011605 */
[----:B------:R-:W-:Y:S02]  /*35c0*/  LOP3.LUT R3, R3, 0xff, RZ, 0xc0, !PT ;  /* 0x000000ff03037812 */ /* 0x000fe400078ec0ff */
[----:B------:R-:W-:Y:S02]  /*35d0*/  LOP3.LUT R10, R0, 0xff, RZ, 0xc0, !PT ;  /* 0x000000ff000a7812 */ /* 0x000fe400078ec0ff */
[----:B------:R-:W-:-:S03]  /*35e0*/  IADD3 R7, PT, PT, R3, -0x1, RZ ;  /* 0xffffffff03077810 */ /* 0x000fc60007ffe0ff */
[----:B------:R-:W-:Y:S01]  /*35f0*/  VIADD R8, R10, 0xffffffff ;  /* 0xffffffff0a087836 */ /* 0x000fe20000000000 */
[----:B------:R-:W-:-:S04]  /*3600*/  ISETP.GT.U32.AND P0, PT, R7, 0xfd, PT ;  /* 0x000000fd0700780c */ /* 0x000fc80003f04070 */
[----:B------:R-:W-:-:S13]  /*3610*/  ISETP.GT.U32.OR P0, PT, R8, 0xfd, P0 ;  /* 0x000000fd0800780c */ /* 0x000fda0000704470 */
[----:B------:R-:W-:Y:S01]  /*3620*/  @!P0 IMAD.MOV.U32 R6, RZ, RZ, RZ ;  /* 0x000000ffff068224 */ /* 0x000fe200078e00ff */
[----:B------:R-:W-:Y:S06]  /*3630*/  @!P0 BRA `(.L_x_209) ;  /* 0x0000000000608947 */ /* 0x000fec0003800000 */
[----:B------:R-:W-:Y:S02]  /*3640*/  FSETP.GTU.FTZ.AND P0, PT, |R5|, +INF , PT ;  /* 0x7f8000000500780b */ /* 0x000fe40003f1c200 */
[----:B------:R-:W-:Y:S02]  /*3650*/  FSETP.GTU.FTZ.AND P1, PT, |R4|, +INF , PT ;  /* 0x7f8000000400780b */ /* 0x000fe40003f3c200 */
[----:B------:R-:W-:Y:S02]  /*3660*/  MOV R0, R4 ;  /* 0x0000000400007202 */ /* 0x000fe40000000f00 */
[----:B------:R-:W-:-:S13]  /*3670*/  PLOP3.LUT P0, PT, P0, P1, PT, 0xf8, 0x8f ;  /* 0x00000000008f781c */ /* 0x000fda0000703f70 */
[----:B------:R-:W-:Y:S05]  /*3680*/  @P0 BRA `(.L_x_210) ;  /* 0x00000004004c0947 */ /* 0x000fea0003800000 */
[----:B------:R-:W-:-:S13]  /*3690*/  LOP3.LUT P0, RZ, R4, 0x7fffffff, R5, 0xc8, !PT ;  /* 0x7fffffff04ff7812 */ /* 0x000fda000780c805 */
[----:B------:R-:W-:Y:S05]  /*36a0*/  @!P0 BRA `(.L_x_211) ;  /* 0x00000004003c8947 */ /* 0x000fea0003800000 */
[C---:B------:R-:W-:Y:S02]  /*36b0*/  FSETP.NEU.FTZ.AND P1, PT, |R5|.reuse, +INF , PT ;  /* 0x7f8000000500780b */ /* 0x040fe40003f3d200 */
[----:B------:R-:W-:Y:S02]  /*36c0*/  FSETP.NEU.FTZ.AND P0, PT, |R0|, +INF , PT ;  /* 0x7f8000000000780b */ /* 0x000fe40003f1d200 */
[----:B------:R-:W-:-:S11]  /*36d0*/  FSETP.NEU.FTZ.AND P2, PT, |R5|, +INF , PT ;  /* 0x7f8000000500780b */ /* 0x000fd60003f5d200 */
[----:B------:R-:W-:Y:S05]  /*36e0*/  @!P0 BRA !P1, `(.L_x_211) ;  /* 0x00000004002c8947 */ /* 0x000fea0004800000 */
[----:B------:R-:W-:-:S04]  /*36f0*/  LOP3.LUT P1, RZ, R5, 0x7fffffff, RZ, 0xc0, !PT ;  /* 0x7fffffff05ff7812 */ /* 0x000fc8000782c0ff */
[----:B------:R-:W-:-:S13]  /*3700*/  PLOP3.LUT P0, PT, P0, P1, PT, 0x2f, 0xf2 ;  /* 0x0000000000f2781c */ /* 0x000fda0000702577 */
[----:B------:R-:W-:Y:S05]  /*3710*/  @P0 BRA `(.L_x_212) ;  /* 0x0000000400180947 */ /* 0x000fea0003800000 */
[----:B------:R-:W-:-:S04]  /*3720*/  LOP3.LUT P0, RZ, R4, 0x7fffffff, RZ, 0xc0, !PT ;  /* 0x7fffffff04ff7812 */ /* 0x000fc8000780c0ff */
[----:B------:R-:W-:-:S13]  /*3730*/  PLOP3.LUT P0, PT, P2, P0, PT, 0x2f, 0xf2 ;  /* 0x0000000000f2781c */ /* 0x000fda0001700577 */
[----:B------:R-:W-:Y:S05]  /*3740*/  @P0 BRA `(.L_x_213) ;  /* 0x0000000400000947 */ /* 0x000fea0003800000 */
[----:B------:R-:W-:Y:S02]  /*3750*/  ISETP.GE.AND P0, PT, R8, RZ, PT ;  /* 0x000000ff0800720c */ /* 0x000fe40003f06270 */
[----:B------:R-:W-:-:S11]  /*3760*/  ISETP.GE.AND P1, PT, R7, RZ, PT ;  /* 0x000000ff0700720c */ /* 0x000fd60003f26270 */
[----:B------:R-:W-:Y:S02]  /*3770*/  @P0 IMAD.MOV.U32 R6, RZ, RZ, RZ ;  /* 0x000000ffff060224 */ /* 0x000fe400078e00ff */
[----:B------:R-:W-:Y:S01]  /*3780*/  @!P0 FFMA R5, R5, 1.84467440737095516160e+19, RZ ;  /* 0x5f80000005058823 */ /* 0x000fe200000000ff */
[----:B------:R-:W-:Y:S02]  /*3790*/  @!P0 IMAD.MOV.U32 R6, RZ, RZ, -0x40 ;  /* 0xffffffc0ff068424 */ /* 0x000fe400078e00ff */
[----:B------:R-:W-:-:S03]  /*37a0*/  @!P1 FFMA R4, R0, 1.84467440737095516160e+19, RZ ;  /* 0x5f80000000049823 */ /* 0x000fc600000000ff */
[----:B------:R-:W-:-:S07]  /*37b0*/  @!P1 IADD3 R6, PT, PT, R6, 0x40, RZ ;  /* 0x0000004006069810 */ /* 0x000fce0007ffe0ff */
.L_x_209:
[----:B------:R-:W-:Y:S01]  /*37c0*/  LEA R7, R3, 0xc0800000, 0x17 ;  /* 0xc080000003077811 */ /* 0x000fe200078eb8ff */
[----:B------:R-:W-:Y:S04]  /*37d0*/  BSSY.RECONVERGENT B2, `(.L_x_214) ;  /* 0x0000036000027945 */ /* 0x000fe80003800200 */
[----:B------:R-:W-:Y:S02]  /*37e0*/  IMAD.IADD R7, R4, 0x1, -R7 ;  /* 0x0000000104077824 */ /* 0x000fe400078e0a07 */
[----:B------:R-:W-:Y:S02]  /*37f0*/  VIADD R4, R10, 0xffffff81 ;  /* 0xffffff810a047836 */ /* 0x000fe40000000000 */
[----:B------:R-:W0:Y:S01]  /*3800*/  MUFU.RCP R8, R7 ;  /* 0x0000000700087308 */ /* 0x000e220000001000 */
[----:B------:R-:W-:Y:S01]  /*3810*/  FADD.FTZ R9, -R7, -RZ ;  /* 0x800000ff07097221 */ /* 0x000fe20000010100 */
[C---:B------:R-:W-:Y:S01]  /*3820*/  IMAD R0, R4.reuse, -0x800000, R5 ;  /* 0xff80000004007824 */ /* 0x040fe200078e0205 */
[----:B------:R-:W-:-:S04]  /*3830*/  IADD3 R3, PT, PT, R4, 0x7f, -R3 ;  /* 0x0000007f04037810 */ /* 0x000fc80007ffe803 */
[----:B------:R-:W-:Y:S01]  /*3840*/  IADD3 R3, PT, PT, R3, R6, RZ ;  /* 0x0000000603037210 */ /* 0x000fe20007ffe0ff */
[----:B0-----:R-:W-:-:S04]  /*3850*/  FFMA R11, R8, R9, 1 ;  /* 0x3f800000080b7423 */ /* 0x001fc80000000009 */
[----:B------:R-:W-:-:S04]  /*3860*/  FFMA R10, R8, R11, R8 ;  /* 0x0000000b080a7223 */ /* 0x000fc80000000008 */
[----:B------:R-:W-:-:S04]  /*3870*/  FFMA R5, R0, R10, RZ ;  /* 0x0000000a00057223 */ /* 0x000fc800000000ff */
[----:B------:R-:W-:-:S04]  /*3880*/  FFMA R8, R9, R5, R0 ;  /* 0x0000000509087223 */ /* 0x000fc80000000000 */
[----:B------:R-:W-:-:S04]  /*3890*/  FFMA R11, R10, R8, R5 ;  /* 0x000000080a0b7223 */ /* 0x000fc80000000005 */
[----:B------:R-:W-:-:S04]  /*38a0*/  FFMA R8, R9, R11, R0 ;  /* 0x0000000b09087223 */ /* 0x000fc80000000000 */
[----:B------:R-:W-:-:S05]  /*38b0*/  FFMA R5, R10, R8, R11 ;  /* 0x000000080a057223 */ /* 0x000fca000000000b */
[----:B------:R-:W-:-:S04]  /*38c0*/  SHF.R.U32.HI R0, RZ, 0x17, R5 ;  /* 0x00000017ff007819 */ /* 0x000fc80000011605 */
[----:B------:R-:W-:-:S05]  /*38d0*/  LOP3.LUT R0, R0, 0xff, RZ, 0xc0, !PT ;  /* 0x000000ff00007812 */ /* 0x000fca00078ec0ff */
[----:B------:R-:W-:-:S04]  /*38e0*/  IMAD.IADD R6, R0, 0x1, R3 ;  /* 0x0000000100067824 */ /* 0x000fc800078e0203 */
[----:B------:R-:W-:-:S05]  /*38f0*/  VIADD R0, R6, 0xffffffff ;  /* 0xffffffff06007836 */ /* 0x000fca0000000000 */
[----:B------:R-:W-:-:S13]  /*3900*/  ISETP.GE.U32.AND P0, PT, R0, 0xfe, PT ;  /* 0x000000fe0000780c */ /* 0x000fda0003f06070 */
[----:B------:R-:W-:Y:S05]  /*3910*/  @!P0 BRA `(.L_x_215) ;  /* 0x0000000000808947 */ /* 0x000fea0003800000 */
[----:B------:R-:W-:-:S13]  /*3920*/  ISETP.GT.AND P0, PT, R6, 0xfe, PT ;  /* 0x000000fe0600780c */ /* 0x000fda0003f04270 */
[----:B------:R-:W-:Y:S05]  /*3930*/  @P0 BRA `(.L_x_216) ;  /* 0x00000000006c0947 */ /* 0x000fea0003800000 */
[----:B------:R-:W-:-:S13]  /*3940*/  ISETP.GE.AND P0, PT, R6, 0x1, PT ;  /* 0x000000010600780c */ /* 0x000fda0003f06270 */
[----:B------:R-:W-:Y:S05]  /*3950*/  @P0 BRA `(.L_x_217) ;  /* 0x0000000000740947 */ /* 0x000fea0003800000 */
[----:B------:R-:W-:Y:S02]  /*3960*/  ISETP.GE.AND P0, PT, R6, -0x18, PT ;  /* 0xffffffe80600780c */ /* 0x000fe40003f06270 */
[----:B------:R-:W-:-:S11]  /*3970*/  LOP3.LUT R5, R5, 0x80000000, RZ, 0xc0, !PT ;  /* 0x8000000005057812 */ /* 0x000fd600078ec0ff */
[----:B------:R-:W-:Y:S05]  /*3980*/  @!P0 BRA `(.L_x_217) ;  /* 0x0000000000688947 */ /* 0x000fea0003800000 */
[-CC-:B------:R-:W-:Y:S01]  /*3990*/  FFMA.RZ R0, R10, R8.reuse, R11.reuse ;  /* 0x000000080a007223 */ /* 0x180fe2000000c00b */
[----:B------:R-:W-:Y:S01]  /*39a0*/  IADD3 R7, PT, PT, R6, 0x20, RZ ;  /* 0x0000002006077810 */ /* 0x000fe20007ffe0ff */
[-CC-:B------:R-:W-:Y:S01]  /*39b0*/  FFMA.RM R3, R10, R8.reuse, R11.reuse ;  /* 0x000000080a037223 */ /* 0x180fe2000000400b */
[----:B------:R-:W-:Y:S02]  /*39c0*/  ISETP.NE.AND P2, PT, R6, RZ, PT ;  /* 0x000000ff0600720c */ /* 0x000fe40003f45270 */
[----:B------:R-:W-:Y:S01]  /*39d0*/  LOP3.LUT R4, R0, 0x7fffff, RZ, 0xc0, !PT ;  /* 0x007fffff00047812 */ /* 0x000fe200078ec0ff */
[----:B------:R-:W-:Y:S01]  /*39e0*/  FFMA.RP R0, R10, R8, R11 ;  /* 0x000000080a007223 */ /* 0x000fe2000000800b */
[----:B------:R-:W-:Y:S01]  /*39f0*/  ISETP.NE.AND P1, PT, R6, RZ, PT ;  /* 0x000000ff0600720c */ /* 0x000fe20003f25270 */
[----:B------:R-:W-:Y:S01]  /*3a00*/  IMAD.MOV R6, RZ, RZ, -R6 ;  /* 0x000000ffff067224 */ /* 0x000fe200078e0a06 */
[----:B------:R-:W-:Y:S02]  /*3a10*/  LOP3.LUT R4, R4, 0x800000, RZ, 0xfc, !PT ;  /* 0x0080000004047812 */ /* 0x000fe400078efcff */
[----:B------:R-:W-:-:S02]  /*3a20*/  FSETP.NEU.FTZ.AND P0, PT, R0, R3, PT ;  /* 0x000000030000720b */ /* 0x000fc40003f1d000 */
[----:B------:R-:W-:Y:S02]  /*3a30*/  SHF.L.U32 R7, R4, R7, RZ ;  /* 0x0000000704077219 */ /* 0x000fe400000006ff */
[----:B------:R-:W-:Y:S02]  /*3a40*/  SEL R3, R6, RZ, P2 ;  /* 0x000000ff06037207 */ /* 0x000fe40001000000 */
[----:B------:R-:W-:Y:S02]  /*3a50*/  ISETP.NE.AND P1, PT, R7, RZ, P1 ;  /* 0x000000ff0700720c */ /* 0x000fe40000f25270 */
[----:B------:R-:W-:Y:S02]  /*3a60*/  SHF.R.U32.HI R3, RZ, R3, R4 ;  /* 0x00000003ff037219 */ /* 0x000fe40000011604 */
[----:B------:R-:W-:Y:S02]  /*3a70*/  PLOP3.LUT P0, PT, P0, P1, PT, 0xf8, 0x8f ;  /* 0x00000000008f781c */ /* 0x000fe40000703f70 */
[----:B------:R-:W-:-:S02]  /*3a80*/  SHF.R.U32.HI R7, RZ, 0x1, R3 ;  /* 0x00000001ff077819 */ /* 0x000fc40000011603 */
[----:B------:R-:W-:-:S04]  /*3a90*/  SEL R0, RZ, 0x1, !P0 ;  /* 0x00000001ff007807 */ /* 0x000fc80004000000 */
[----:B------:R-:W-:-:S04]  /*3aa0*/  LOP3.LUT R0, R0, 0x1, R7, 0xf8, !PT ;  /* 0x0000000100007812 */ /* 0x000fc800078ef807 */
[----:B------:R-:W-:-:S05]  /*3ab0*/  LOP3.LUT R0, R0, R3, RZ, 0xc0, !PT ;  /* 0x0000000300007212 */ /* 0x000fca00078ec0ff */
[----:B------:R-:W-:-:S05]  /*3ac0*/  IMAD.IADD R0, R7, 0x1, R0 ;  /* 0x0000000107007824 */ /* 0x000fca00078e0200 */
[----:B------:R-:W-:Y:S01]  /*3ad0*/  LOP3.LUT R5, R0, R5, RZ, 0xfc, !PT ;  /* 0x0000000500057212 */ /* 0x000fe200078efcff */
[----:B------:R-:W-:Y:S06]  /*3ae0*/  BRA `(.L_x_217) ;  /* 0x0000000000107947 */ /* 0x000fec0003800000 */
.L_x_216:
[----:B------:R-:W-:-:S04]  /*3af0*/  LOP3.LUT R5, R5, 0x80000000, RZ, 0xc0, !PT ;  /* 0x8000000005057812 */ /* 0x000fc800078ec0ff */
[----:B------:R-:W-:Y:S01]  /*3b00*/  LOP3.LUT R5, R5, 0x7f800000, RZ, 0xfc, !PT ;  /* 0x7f80000005057812 */ /* 0x000fe200078efcff */
[----:B------:R-:W-:Y:S06]  /*3b10*/  BRA `(.L_x_217) ;  /* 0x0000000000047947 */ /* 0x000fec0003800000 */
.L_x_215:
[----:B------:R-:W-:-:S07]  /*3b20*/  LEA R5, R3, R5, 0x17 ;  /* 0x0000000503057211 */ /* 0x000fce00078eb8ff */
.L_x_217:
[----:B------:R-:W-:Y:S05]  /*3b30*/  BSYNC.RECONVERGENT B2 ;  /* 0x0000000000027941 */ /* 0x000fea0003800200 */
.L_x_214:
[----:B------:R-:W-:Y:S05]  /*3b40*/  BRA `(.L_x_218) ;  /* 0x0000000000207947 */ /* 0x000fea0003800000 */
.L_x_213:
[----:B------:R-:W-:-:S04]  /*3b50*/  LOP3.LUT R5, R4, 0x80000000, R5, 0x48, !PT ;  /* 0x8000000004057812 */ /* 0x000fc800078e4805 */
[----:B------:R-:W-:Y:S01]  /*3b60*/  LOP3.LUT R5, R5, 0x7f800000, RZ, 0xfc, !PT ;  /* 0x7f80000005057812 */ /* 0x000fe200078efcff */
[----:B------:R-:W-:Y:S06]  /*3b70*/  BRA `(.L_x_218) ;  /* 0x0000000000147947 */ /* 0x000fec0003800000 */
.L_x_212:
[----:B------:R-:W-:Y:S01]  /*3b80*/  LOP3.LUT R5, R4, 0x80000000, R5, 0x48, !PT ;  /* 0x8000000004057812 */ /* 0x000fe200078e4805 */
[----:B------:R-:W-:Y:S06]  /*3b90*/  BRA `(.L_x_218) ;  /* 0x00000000000c7947 */ /* 0x000fec0003800000 */
.L_x_211:
[----:B------:R-:W0:Y:S01]  /*3ba0*/  MUFU.RSQ R5, -QNAN ;  /* 0xffc0000000057908 */ /* 0x000e220000001400 */
[----:B------:R-:W-:Y:S05]  /*3bb0*/  BRA `(.L_x_218) ;  /* 0x0000000000047947 */ /* 0x000fea0003800000 */
.L_x_210:
[----:B------:R-:W-:-:S07]  /*3bc0*/  FADD.FTZ R5, R5, R0 ;  /* 0x0000000005057221 */ /* 0x000fce0000010000 */
.L_x_218:
[----:B------:R-:W-:Y:S05]  /*3bd0*/  BSYNC.RECONVERGENT B1 ;  /* 0x0000000000017941 */ /* 0x000fea0003800200 */
.L_x_208:
[----:B------:R-:W-:-:S04]  /*3be0*/  IMAD.MOV.U32 R3, RZ, RZ, 0x0 ;  /* 0x00000000ff037424 */ /* 0x000fc800078e00ff */
[----:B0-----:R-:W-:Y:S05]  /*3bf0*/  RET.REL.NODEC R2 `(avg_pool2d_backward) ;  /* 0xffffffc402007950 */ /* 0x001fea0003c3ffff */
.L_x_219:
        /* <DEDUP_REMOVED lines=16> */
.L_x_270:


//--------------------- .text.avg_pool2d_forward  --------------------------
	.section	.text.avg_pool2d_forward,"ax",@progbits
	.align	128
        .global         avg_pool2d_forward
        .type           avg_pool2d_forward,@function
        .size           avg_pool2d_forward,(.L_x_273 - avg_pool2d_forward)
        .other          avg_pool2d_forward,@"STO_CUDA_ENTRY STV_DEFAULT"
avg_pool2d_forward:
.text.avg_pool2d_forward:
        /* <DEDUP_REMOVED lines=30> */
[----:B0-----:R-:W-:-:S06]  /*01e0*/  IADD3 R2, PT, PT, R0, 0xffffffe, RZ ;  /* 0x0ffffffe00027810 */ /* 0x001fcc0007ffe0ff */
        /* <DEDUP_REMOVED lines=11> */
[----:B------:R-:W-:Y:S02]  /*02a0*/  ISETP.GE.U32.AND P1, PT, R3, UR14, PT ;  /* 0x0000000e03007c0c */ /* 0x000fe4000bf26070 */
[----:B------:R-:W-:-:S11]  /*02b0*/  MOV R3, RZ ;  /* 0x000000ff00037202 */ /* 0x000fd60000000f00 */
[----:B------:R-:W-:Y:S02]  /*02c0*/  @P1 IADD3 R4, PT, PT, R4, 0x1, RZ ;  /* 0x0000000104041810 */ /* 0x000fe40007ffe0ff */
[----:B------:R-:W-:-:S05]  /*02d0*/  @!P2 LOP3.LUT R4, RZ, UR14, RZ, 0x33, !PT ;  /* 0x0000000eff04ac12 */ /* 0x000fca000f8e33ff */
[----:B------:R-:W-:-:S04]  /*02e0*/  IMAD.MOV R5, RZ, RZ, -R4 ;  /* 0x000000ffff057224 */ /* 0x000fc800078e0a04 */
[----:B------:R-:W-:Y:S02]  /*02f0*/  IMAD R0, R5, UR14, R20 ;  /* 0x0000000e05007c24 */ /* 0x000fe4000f8e0214 */
[----:B------:R-:W-:Y:S01]  /*0300*/  IMAD.MOV.U32 R5, RZ, RZ, RZ ;  /* 0x000000ffff057224 */ /* 0x000fe200078e00ff */
[----:B------:R-:W-:Y:S06]  /*0310*/  BRA `(.L_x_221) ;  /* 0x0000000000407947 */ /* 0x000fec0003800000 */
.L_x_220:
[----:B------:R-:W-:Y:S01]  /*0320*/  MOV R9, R20 ;  /* 0x0000001400097202 */ /* 0x000fe20000000f00 */
[----:B------:R-:W-:Y:S01]  /*0330*/  IMAD.MOV.U32 R10, RZ, RZ, RZ ;  /* 0x000000ffff0a7224 */ /* 0x000fe200078e00ff */
[----:B------:R-:W-:Y:S01]  /*0340*/  MOV R8, 0x370 ;  /* 0x0000037000087802 */ /* 0x000fe20000000f00 */
[----:B------:R-:W0:Y:S06]  /*0350*/  LDCU.64 UR4, c[0x0][0x3c0] ;  /* 0x00007800ff0477ac */ /* 0x000e2c0008000a00 */
[----:B0-----:R-:W-:Y:S05]  /*0360*/  CALL.REL.NOINC `($__internal_11_$__cuda_sm20_div_u64) ;  /* 0x0000001c00fc7944 */ /* 0x001fea0003c00000 */
[----:B------:R-:W0:Y:S01]  /*0370*/  LDCU.64 UR4, c[0x0][0x3c0] ;  /* 0x00007800ff0477ac */ /* 0x000e220008000a00 */
[-C--:B------:R-:W-:Y:S01]  /*0380*/  IADD3 R5, P0, PT, RZ, -R10.reuse, RZ ;  /* 0x8000000aff057210 */ /* 0x080fe20007f1e0ff */
[----:B------:R-:W-:Y:S01]  /*0390*/  IMAD.MOV.U32 R21, RZ, RZ, RZ ;  /* 0x000000ffff157224 */ /* 0x000fe200078e00ff */
[----:B------:R-:W-:Y:S02]  /*03a0*/  MOV R4, R10 ;  /* 0x0000000a00047202 */ /* 0x000fe40000000f00 */
[----:B------:R-:W-:-:S05]  /*03b0*/  IADD3.X R0, PT, PT, RZ, ~R11, RZ, P0, !PT ;  /* 0x8000000bff007210 */ /* 0x000fca00007fe4ff */
[----:B0-----:R-:W-:Y:S02]  /*03c0*/  IMAD R0, R0, UR4, RZ ;  /* 0x0000000400007c24 */ /* 0x001fe4000f8e02ff */
[----:B------:R-:W-:-:S04]  /*03d0*/  IMAD.WIDE.U32 R2, R5, UR4, R20 ;  /* 0x0000000405027c25 */ /* 0x000fc8000f8e0014 */
[----:B------:R-:W-:Y:S01]  /*03e0*/  IMAD R5, R5, UR5, R0 ;  /* 0x0000000505057c24 */ /* 0x000fe2000f8e0200 */
[----:B------:R-:W-:-:S03]  /*03f0*/  MOV R0, R2 ;  /* 0x0000000200007202 */ /* 0x000fc60000000f00 */
[----:B------:R-:W-:Y:S02]  /*0400*/  IMAD.IADD R3, R3, 0x1, R5 ;  /* 0x0000000103037824 */ /* 0x000fe400078e0205 */
[----:B------:R-:W-:-:S07]  /*0410*/  IMAD.MOV.U32 R5, RZ, RZ, R11 ;  /* 0x000000ffff057224 */ /* 0x000fce00078e000b */
.L_x_221:
[----:B------:R-:W0:Y:S02]  /*0420*/  LDCU UR4, c[0x0][0x3b4] ;  /* 0x00007680ff0477ac */ /* 0x000e240008000800 */
[----:B0-----:R-:W-:-:S09]  /*0430*/  UISETP.NE.U32.AND UP0, UPT, UR4, URZ, UPT ;  /* 0x000000ff0400728c */ /* 0x001fd2000bf05070 */
[----:B------:R-:W-:Y:S05]  /*0440*/  BRA.U UP0, `(.L_x_222) ;  /* 0x0000000100607547 */ /* 0x000fea000b800000 */
[----:B------:R-:W0:Y:S02]  /*0450*/  LDCU UR4, c[0x0][0x3b0] ;  /* 0x00007600ff0477ac */ /* 0x000e240008000800 */
[----:B0-----:R-:W0:Y:S01]  /*0460*/  I2F.U32.RP R2, UR4 ;  /* 0x0000000400027d06 */ /* 0x001e220008209000 */
[----:B------:R-:W-:-:S07]  /*0470*/  ISETP.NE.U32.AND P2, PT, RZ, UR4, PT ;  /* 0x00000004ff007c0c */ /* 0x000fce000bf45070 */
[----:B0-----:R-:W0:Y:S02]  /*0480*/  MUFU.RCP R2, R2 ;  /* 0x0000000200027308 */ /* 0x001e240000001000 */
[----:B0-----:R-:W-:Y:S02]  /*0490*/  IADD3 R6, PT, PT, R2, 0xffffffe, RZ ;  /* 0x0ffffffe02067810 */ /* 0x001fe40007ffe0ff */
[----:B------:R-:W-:-:S04]  /*04a0*/  MOV R2, RZ ;  /* 0x000000ff00027202 */ /* 0x000fc80000000f00 */
[----:B------:R0:W1:Y:S02]  /*04b0*/  F2I.FTZ.U32.TRUNC.NTZ R7, R6 ;  /* 0x0000000600077305 */ /* 0x000064000021f000 */
[----:B0-----:R-:W-:Y:S02]  /*04c0*/  HFMA2 R6, -RZ, RZ, 0, 0 ;  /* 0x00000000ff067431 */ /* 0x001fe400000001ff */
[----:B-1----:R-:W-:-:S04]  /*04d0*/  IMAD.MOV R5, RZ, RZ, -R7 ;  /* 0x000000ffff057224 */ /* 0x002fc800078e0a07 */
[----:B------:R-:W-:-:S04]  /*04e0*/  IMAD R5, R5, UR4, RZ ;  /* 0x0000000405057c24 */ /* 0x000fc8000f8e02ff */
[----:B------:R-:W-:-:S06]  /*04f0*/  IMAD.HI.U32 R7, R7, R5, R6 ;  /* 0x0000000507077227 */ /* 0x000fcc00078e0006 */
[----:B------:R-:W-:-:S04]  /*0500*/  IMAD.HI.U32 R6, R7, R4, RZ ;  /* 0x0000000407067227 */ /* 0x000fc800078e00ff */
[----:B------:R-:W-:Y:S02]  /*0510*/  IMAD.MOV R5, RZ, RZ, -R6 ;  /* 0x000000ffff057224 */ /* 0x000fe400078e0a06 */
[----:B------:R-:W-:Y:S02]  /*0520*/  IMAD.MOV.U32 R7, RZ, RZ, RZ ;  /* 0x000000ffff077224 */ /* 0x000fe400078e00ff */
[----:B------:R-:W-:-:S05]  /*0530*/  IMAD R5, R5, UR4, R4 ;  /* 0x0000000405057c24 */ /* 0x000fca000f8e0204 */
[----:B------:R-:W-:-:S13]  /*0540*/  ISETP.GE.U32.AND P0, PT, R5, UR4, PT ;  /* 0x0000000405007c0c */ /* 0x000fda000bf06070 */
[----:B------:R-:W-:Y:S01]  /*0550*/  @P0 IADD3 R5, PT, PT, R5, -UR4, RZ ;  /* 0x8000000405050c10 */ /* 0x000fe2000fffe0ff */
[----:B------:R-:W-:-:S03]  /*0560*/  @P0 VIADD R6, R6, 0x1 ;  /* 0x0000000106060836 */ /* 0x000fc60000000000 */
[----:B------:R-:W-:-:S13]  /*0570*/  ISETP.GE.U32.AND P1, PT, R5, UR4, PT ;  /* 0x0000000405007c0c */ /* 0x000fda000bf26070 */
[----:B------:R-:W-:Y:S02]  /*0580*/  @P1 IADD3 R6, PT, PT, R6, 0x1, RZ ;  /* 0x0000000106061810 */ /* 0x000fe40007ffe0ff */
[----:B------:R-:W-:-:S05]  /*0590*/  @!P2 LOP3.LUT R6, RZ, UR4, RZ, 0x33, !PT ;  /* 0x00000004ff06ac12 */ /* 0x000fca000f8e33ff */
[----:B------:R-:W-:-:S04]  /*05a0*/  IMAD.MOV R5, RZ, RZ, -R6 ;  /* 0x000000ffff057224 */ /* 0x000fc800078e0a06 */
[----:B------:R-:W-:Y:S01]  /*05b0*/  IMAD R4, R5, UR4, R4 ;  /* 0x0000000405047c24 */ /* 0x000fe2000f8e0204 */
[----:B------:R-:W-:Y:S06]  /*05c0*/  BRA `(.L_x_223) ;  /* 0x0000000000387947 */ /* 0x000fec0003800000 */
.L_x_222:
[----:B------:R-:W-:Y:S01]  /*05d0*/  MOV R9, R4 ;  /* 0x0000000400097202 */ /* 0x000fe20000000f00 */
[----:B------:R-:W-:Y:S01]  /*05e0*/  IMAD.MOV.U32 R10, RZ, RZ, R5 ;  /* 0x000000ffff0a7224 */ /* 0x000fe200078e0005 */
[----:B------:R-:W-:Y:S01]  /*05f0*/  MOV R8, 0x620 ;  /* 0x0000062000087802 */ /* 0x000fe20000000f00 */
[----:B------:R-:W0:Y:S06]  /*0600*/  LDCU.64 UR4, c[0x0][0x3b0] ;  /* 0x00007600ff0477ac */ /* 0x000e2c0008000a00 */
[----:B0-----:R-:W-:Y:S05]  /*0610*/  CALL.REL.NOINC `($__internal_11_$__cuda_sm20_div_u64) ;  /* 0x0000001c00507944 */ /* 0x001fea0003c00000 */
[----:B------:R-:W0:Y:S01]  /*0620*/  LDCU.64 UR4, c[0x0][0x3b0] ;  /* 0x00007600ff0477ac */ /* 0x000e220008000a00 */
[-C--:B------:R-:W-:Y:S02]  /*0630*/  IADD3 R7, P0, PT, RZ, -R10.reuse, RZ ;  /* 0x8000000aff077210 */ /* 0x080fe40007f1e0ff */
[----:B------:R-:W-:Y:S02]  /*0640*/  MOV R6, R10 ;  /* 0x0000000a00067202 */ /* 0x000fe40000000f00 */
[----:B------:R-:W-:-:S05]  /*0650*/  IADD3.X R2, PT, PT, RZ, ~R11, RZ, P0, !PT ;  /* 0x8000000bff027210 */ /* 0x000fca00007fe4ff */
[----:B0-----:R-:W-:Y:S02]  /*0660*/  IMAD R2, R2, UR4, RZ ;  /* 0x0000000402027c24 */ /* 0x001fe4000f8e02ff */
[----:B------:R-:W-:-:S04]  /*0670*/  IMAD.WIDE.U32 R4, R7, UR4, R4 ;  /* 0x0000000407047c25 */ /* 0x000fc8000f8e0004 */
[----:B------:R-:W-:-:S04]  /*0680*/  IMAD R7, R7, UR5, R2 ;  /* 0x0000000507077c24 */ /* 0x000fc8000f8e0202 */
[----:B------:R-:W-:Y:S02]  /*0690*/  IMAD.IADD R2, R5, 0x1, R7 ;  /* 0x0000000105027824 */ /* 0x000fe400078e0207 */
[----:B------:R-:W-:-:S07]  /*06a0*/  IMAD.MOV.U32 R7, RZ, RZ, R11 ;  /* 0x000000ffff077224 */ /* 0x000fce00078e000b */
.L_x_223:
        /* <DEDUP_REMOVED lines=27> */
.L_x_224:
[----:B------:R-:W-:Y:S01]  /*0860*/  MOV R9, R6 ;  /* 0x0000000600097202 */ /* 0x000fe20000000f00 */
[----:B------:R-:W-:Y:S01]  /*0870*/  IMAD.MOV.U32 R10, RZ, RZ, R7 ;  /* 0x000000ffff0a7224 */ /* 0x000fe200078e0007 */
[----:B------:R-:W-:Y:S01]  /*0880*/  MOV R8, 0x8b0 ;  /* 0x000008b000087802 */ /* 0x000fe20000000f00 */
[----:B------:R-:W0:Y:S06]  /*0890*/  LDCU.64 UR4, c[0x0][0x3a0] ;  /* 0x00007400ff0477ac */ /* 0x000e2c0008000a00 */
[----:B0-----:R-:W-:Y:S05]  /*08a0*/  CALL.REL.NOINC `($__internal_11_$__cuda_sm20_div_u64) ;  /* 0x0000001800ac7944 */ /* 0x001fea0003c00000 */
[----:B------:R-:W0:Y:S01]  /*08b0*/  LDCU.64 UR4, c[0x0][0x3a0] ;  /* 0x00007400ff0477ac */ /* 0x000e220008000a00 */
[----:B------:R-:W-:-:S04]  /*08c0*/  IADD3 R8, P0, PT, RZ, -R10, RZ ;  /* 0x8000000aff087210 */ /* 0x000fc80007f1e0ff */
[----:B------:R-:W-:-:S05]  /*08d0*/  IADD3.X R5, PT, PT, RZ, ~R11, RZ, P0, !PT ;  /* 0x8000000bff057210 */ /* 0x000fca00007fe4ff */
[----:B0-----:R-:W-:Y:S02]  /*08e0*/  IMAD R5, R5, UR4, RZ ;  /* 0x0000000405057c24 */ /* 0x001fe4000f8e02ff */
[----:B------:R-:W-:-:S04]  /*08f0*/  IMAD.WIDE.U32 R6, R8, UR4, R6 ;  /* 0x0000000408067c25 */ /* 0x000fc8000f8e0006 */
[----:B------:R-:W-:-:S04]  /*0900*/  IMAD R5, R8, UR5, R5 ;  /* 0x0000000508057c24 */ /* 0x000fc8000f8e0205 */
[----:B------:R-:W-:-:S07]  /*0910*/  IMAD.IADD R5, R7, 0x1, R5 ;  /* 0x0000000107057824 */ /* 0x000fce00078e0205 */
.L_x_225:
[----:B------:R-:W0:Y:S02]  /*0920*/  LDCU UR4, c[0x0][0x39c] ;  /* 0x00007380ff0477ac */ /* 0x000e240008000800 */
[----:B0-----:R-:W-:-:S09]  /*0930*/  UISETP.NE.U32.AND UP0, UPT, UR4, URZ, UPT ;  /* 0x000000ff0400728c */ /* 0x001fd2000bf05070 */
[----:B------:R-:W-:Y:S05]  /*0940*/  BRA.U UP0, `(.L_x_226) ;  /* 0x0000000100507547 */ /* 0x000fea000b800000 */
[----:B------:R-:W0:Y:S01]  /*0950*/  LDCU UR4, c[0x0][0x398] ;  /* 0x00007300ff0477ac */ /* 0x000e220008000800 */
[----:B------:R-:W-:Y:S01]  /*0960*/  MOV R19, RZ ;  /* 0x000000ff00137202 */ /* 0x000fe20000000f00 */
[----:B0-----:R-:W0:Y:S01]  /*0970*/  I2F.U32.RP R7, UR4 ;  /* 0x0000000400077d06 */ /* 0x001e220008209000 */
        /* <DEDUP_REMOVED lines=17> */
.L_x_226:
[----:B------:R-:W-:Y:S01]  /*0a90*/  IMAD.MOV.U32 R7, RZ, RZ, R11 ;  /* 0x000000ffff077224 */ /* 0x000fe200078e000b */
[----:B------:R-:W-:-:S07]  /*0aa0*/  MOV R12, 0xac0 ;  /* 0x00000ac0000c7802 */ /* 0x000fce0000000f00 */
[----:B------:R-:W-:Y:S05]  /*0ab0*/  CALL.REL.NOINC `($__internal_12_$__cuda_sm20_rem_u64) ;  /* 0x0000001c00347944 */ /* 0x000fea0003c00000 */
.L_x_227:
[----:B------:R-:W0:Y:S01]  /*0ac0*/  LDCU.64 UR4, c[0x0][0x380] ;  /* 0x00007000ff0477ac */ /* 0x000e220008000a00 */
[----:B------:R-:W-:Y:S01]  /*0ad0*/  MOV R28, RZ ;  /* 0x000000ff001c7202 */ /* 0x000fe20000000f00 */
[----:B------:R-:W1:Y:S01]  /*0ae0*/  LDCU.64 UR10, c[0x0][0x358] ;  /* 0x00006b00ff0a77ac */ /* 0x000e620008000a00 */
[----:B0-----:R-:W-:-:S04]  /*0af0*/  UISETP.NE.U32.AND UP0, UPT, UR4, URZ, UPT ;  /* 0x000000ff0400728c */ /* 0x001fc8000bf05070 */
[----:B------:R-:W-:-:S09]  /*0b00*/  UISETP.NE.AND.EX UP0, UPT, UR5, URZ, UPT, UP0 ;  /* 0x000000ff0500728c */ /* 0x000fd2000bf05300 */
[----:B-1----:R-:W-:Y:S05]  /*0b10*/  BRA.U !UP0, `(.L_x_228) ;  /* 0x0000001508b07547 */ /* 0x002fea000b800000 */
[----:B------:R-:W0:Y:S01]  /*0b20*/  LDCU.64 UR4, c[0x0][0x388] ;  /* 0x00007100ff0477ac */ /* 0x000e220008000a00 */
[----:B------:R-:W-:Y:S02]  /*0b30*/  HFMA2 R17, -RZ, RZ, 0, 0 ;  /* 0x00000000ff117431 */ /* 0x000fe400000001ff */
[----:B------:R-:W-:Y:S01]  /*0b40*/  IMAD.MOV.U32 R16, RZ, RZ, 0x1 ;  /* 0x00000001ff107424 */ /* 0x000fe200078e00ff */
[----:B------:R-:W-:Y:S01]  /*0b50*/  MOV R15, 0x0 ;  /* 0x00000000000f7802 */ /* 0x000fe20000000f00 */
[----:B------:R-:W-:Y:S01]  /*0b60*/  IMAD.MOV.U32 R14, RZ, RZ, 0x2 ;  /* 0x00000002ff0e7424 */ /* 0x000fe200078e00ff */
[----:B------:R-:W-:Y:S01]  /*0b70*/  UMOV UR6, URZ ;  /* 0x000000ff00067c82 */ /* 0x000fe20008000000 */
[----:B------:R-:W-:Y:S01]  /*0b80*/  IMAD.MOV.U32 R28, RZ, RZ, RZ ;  /* 0x000000ffff1c7224 */ /* 0x000fe200078e00ff */
[----:B------:R-:W-:Y:S01]  /*0b90*/  UMOV UR7, URZ ;  /* 0x000000ff00077c82 */ /* 0x000fe20008000000 */
[----:B0-----:R-:W-:Y:S02]  /*0ba0*/  IMAD R7, R3, UR4, RZ ;  /* 0x0000000403077c24 */ /* 0x001fe4000f8e02ff */
[----:B------:R-:W-:-:S04]  /*0bb0*/  IMAD.WIDE.U32 R16, R0, UR4, R16 ;  /* 0x0000000400107c25 */ /* 0x000fc8000f8e0010 */
[C---:B------:R-:W-:Y:S02]  /*0bc0*/  IMAD R7, R0.reuse, UR5, R7 ;  /* 0x0000000500077c24 */ /* 0x040fe4000f8e0207 */
[----:B------:R-:W-:-:S03]  /*0bd0*/  IMAD.WIDE.U32 R14, R0, UR4, R14 ;  /* 0x00000004000e7c25 */ /* 0x000fc6000f8e000e */
[----:B------:R-:W-:Y:S01]  /*0be0*/  IADD3 R8, PT, PT, R17, R7, RZ ;  /* 0x0000000711087210 */ /* 0x000fe20007ffe0ff */
[----:B------:R-:W-:-:S07]  /*0bf0*/  IMAD.IADD R9, R7, 0x1, R15 ;  /* 0x0000000107097824 */ /* 0x000fce00078e020f */
.L_x_245:
        /* <DEDUP_REMOVED lines=15> */
[----:B-1----:R-:W-:-:S04]  /*0cf0*/  IADD3 R10, P0, PT, R12, -UR12, RZ ;  /* 0x8000000c0c0a7c10 */ /* 0x002fc8000ff1e0ff */
[----:B------:R-:W-:-:S04]  /*0d00*/  IADD3 R11, PT, PT, R13, R7, RZ ;  /* 0x000000070d0b7210 */ /* 0x000fc80007ffe0ff */
        /* <DEDUP_REMOVED lines=14> */
.L_x_238:
        /* <DEDUP_REMOVED lines=11> */
[----:B-1----:R-:W-:-:S03]  /*0ea0*/  ISETP.GE.U32.AND P1, PT, R26, R22, PT ;  /* 0x000000161a00720c */ /* 0x002fc60003f26070 */
[----:B------:R-:W-:-:S05]  /*0eb0*/  IMAD.IADD R24, R25, 0x1, R27 ;  /* 0x0000000119187824 */ /* 0x000fca00078e021b */
        /* <DEDUP_REMOVED lines=31> */
[----:B--2---:R-:W-:-:S07]  /*10b0*/  FADD R28, R28, R23 ;  /* 0x000000171c1c7221 */ /* 0x004fce0000000000 */
.L_x_231:
[----:B------:R-:W-:Y:S05]  /*10c0*/  BSYNC.RECONVERGENT B0 ;  /* 0x0000000000007941 */ /* 0x000fea0003800200 */
.L_x_230:
        /* <DEDUP_REMOVED lines=37> */
[----:B--2---:R-:W-:-:S07]  /*1320*/  FADD R28, R28, R23 ;  /* 0x000000171c1c7221 */ /* 0x004fce0000000000 */
.L_x_233:
[----:B------:R-:W-:Y:S05]  /*1330*/  BSYNC.RECONVERGENT B0 ;  /* 0x0000000000007941 */ /* 0x000fea0003800200 */
.L_x_232:
        /* <DEDUP_REMOVED lines=38> */
.L_x_235:
[----:B------:R-:W-:Y:S05]  /*15a0*/  BSYNC.RECONVERGENT B0 ;  /* 0x0000000000007941 */ /* 0x000fea0003800200 */
.L_x_234:
[----:B------:R-:W-:Y:S04]  /*15b0*/  BSSY.RECONVERGENT B0, `(.L_x_236) ;  /* 0x000002a000007945 */ /* 0x000fe80003800200 */
[----:B------:R-:W-:Y:S05]  /*15c0*/  @P0 BRA `(.L_x_237) ;  /* 0x0000000000a00947 */ /* 0x000fea0003800000 */
[----:B------:R-:W0:Y:S08]  /*15d0*/  LDC.64 R24, c[0x0][0x388] ;  /* 0x0000e200ff187b82 */ /* 0x000e300000000a00 */
[----:B------:R-:W1:Y:S01]  /*15e0*/  LDC.64 R22, c[0x0][0x390] ;  /* 0x0000e400ff167b82 */ /* 0x000e620000000a00 */
[-C--:B0-----:R-:W-:Y:S02]  /*15f0*/  IMAD R29, R3, R24.reuse, RZ ;  /* 0x00000018031d7224 */ /* 0x081fe400078e02ff */
[----:B------:R-:W-:-:S04]  /*1600*/  IMAD.WIDE.U32 R26, R0, R24, UR4 ;  /* 0x00000004001a7e25 */ /* 0x000fc8000f8e0018 */
[----:B------:R-:W-:Y:S01]  /*1610*/  IMAD R25, R0, R25, R29 ;  /* 0x0000001900197224 */ /* 0x000fe200078e021d */
[----:B------:R-:W-:-:S05]  /*1620*/  IADD3 R29, P1, PT, R26, 0x3, RZ ;  /* 0x000000031a1d7810 */ /* 0x000fca0007f3e0ff */
[----:B------:R-:W-:Y:S01]  /*1630*/  IMAD.X R26, R25, 0x1, R27, P1 ;  /* 0x00000001191a7824 */ /* 0x000fe200008e061b */
[----:B-1----:R-:W-:-:S04]  /*1640*/  ISETP.GE.U32.AND P1, PT, R29, R22, PT ;  /* 0x000000161d00720c */ /* 0x002fc80003f26070 */
        /* <DEDUP_REMOVED lines=32> */
.L_x_237:
[----:B------:R-:W-:Y:S05]  /*1850*/  BSYNC.RECONVERGENT B0 ;  /* 0x0000000000007941 */ /* 0x000fea0003800200 */
.L_x_236:
[----:B------:R-:W-:-:S04]  /*1860*/  UIADD3 UR4, UP2, UPT, UR4, 0x4, URZ ;  /* 0x0000000404047890 */ /* 0x000fc8000ff5e0ff */
[----:B------:R-:W-:Y:S01]  /*1870*/  UIADD3.X UR5, UPT, UPT, URZ, UR5, URZ, UP2, !UPT ;  /* 0x00000005ff057290 */ /* 0x000fe200097fe4ff */
[----:B------:R-:W-:Y:S11]  /*1880*/  BRA.U UP1, `(.L_x_238) ;  /* 0xfffffff501587547 */ /* 0x000ff6000b83ffff */
[----:B------:R-:W0:Y:S01]  /*1890*/  LDCU UR4, c[0x0][0x380] ;  /* 0x00007000ff0477ac */ /* 0x000e220008000800 */
[----:B------:R-:W1:Y:S01]  /*18a0*/  LDCU UR5, c[0x0][0x384] ;  /* 0x00007080ff0577ac */ /* 0x000e620008000800 */
[----:B0-----:R-:W-:-:S12]  /*18b0*/  ULOP3.LUT UR4, UR4, 0xfffffffc, URZ, 0xc0, !UPT ;  /* 0xfffffffc04047892 */ /* 0x001fd8000f8ec0ff */
.L_x_229:
        /* <DEDUP_REMOVED lines=51> */
[----:B-1----:R-:W-:-:S04]  /*1bf0*/  LEA R22, P3, R12, UR8, 0x2 ;  /* 0x000000080c167c11 */ /* 0x002fc8000f8610ff */
[----:B------:R-:W-:-:S06]  /*1c00*/  LEA.HI.X R23, R12, UR9, R11, 0x2, P3 ;  /* 0x000000090c177c11 */ /* 0x000fcc00098f140b */
[----:B------:R-:W2:Y:S02]  /*1c10*/  LDG.E R23, desc[UR10][R22.64] ;  /* 0x0000000a16177981 */ /* 0x000ea4000c1e1900 */
[----:B--2---:R-:W-:-:S07]  /*1c20*/  FADD R28, R28, R23 ;  /* 0x000000171c1c7221 */ /* 0x004fce0000000000 */
.L_x_241:
[----:B-1----:R-:W-:Y:S05]  /*1c30*/  BSYNC.RECONVERGENT B0 ;  /* 0x0000000000007941 */ /* 0x002fea0003800200 */
.L_x_240:
        /* <DEDUP_REMOVED lines=43> */
.L_x_243:
[----:B------:R-:W-:Y:S05]  /*1ef0*/  BSYNC.RECONVERGENT B0 ;  /* 0x0000000000007941 */ /* 0x000fea0003800200 */
.L_x_242:
        /* <DEDUP_REMOVED lines=44> */
.L_x_244:
[----:B------:R-:W-:Y:S05]  /*21c0*/  BSYNC.RECONVERGENT B0 ;  /* 0x0000000000007941 */ /* 0x000fea0003800200 */
.L_x_239:
[----:B------:R-:W-:Y:S05]  /*21d0*/  BRA.U UP0, `(.L_x_245) ;  /* 0xffffffe900887547 */ /* 0x000fea000b83ffff */
.L_x_228:
[----:B------:R-:W0:Y:S01]  /*21e0*/  LDCU.64 UR8, c[0x0][0x380] ;  /* 0x00007000ff0877ac */ /* 0x000e220008000a00 */
[----:B------:R-:W-:Y:S01]  /*21f0*/  BSSY.RECONVERGENT B0, `(.L_x_246) ;  /* 0x0000011000007945 */ /* 0x000fe20003800200 */
[----:B0-----:R-:W-:Y:S02]  /*2200*/  UIMAD UR6, UR9, UR8, URZ ;  /* 0x00000008090672a4 */ /* 0x001fe4000f8e02ff */
[----:B-1----:R-:W-:Y:S02]  /*2210*/  UIMAD.WIDE.U32 UR4, UR8, UR8, URZ ;  /* 0x00000008080472a5 */ /* 0x002fe4000f8e00ff */
        /* <DEDUP_REMOVED lines=12> */
[----:B------:R-:W-:Y:S05]  /*22e0*/  CALL.REL.NOINC `($__internal_13_$__cuda_sm3x_div_rn_noftz_f32_slowpath) ;  /* 0x00000008002c7944 */ /* 0x000fea0003c00000 */
[----:B------:R-:W-:-:S07]  /*22f0*/  MOV R5, R7 ;  /* 0x0000000700057202 */ /* 0x000fce0000000f00 */
.L_x_247:
[----:B------:R-:W-:Y:S05]  /*2300*/  BSYNC.RECONVERGENT B0 ;  /* 0x0000000000007941 */ /* 0x000fea0003800200 */
.L_x_246:
[----:B------:R-:W0:Y:S02]  /*2310*/  LDCU.64 UR4, c[0x0][0x3e0] ;  /* 0x00007c00ff0477ac */ /* 0x000e240008000a00 */
[----:B0-----:R-:W-:-:S04]  /*2320*/  LEA R2, P0, R20, UR4, 0x2 ;  /* 0x0000000414027c11 */ /* 0x001fc8000f8010ff */
[----:B------:R-:W-:-:S05]  /*2330*/  LEA.HI.X R3, R20, UR5, RZ, 0x2, P0 ;  /* 0x0000000514037c11 */ /* 0x000fca00080f14ff */
[----:B------:R-:W-:Y:S01]  /*2340*/  STG.E desc[UR10][R2.64], R5 ;  /* 0x0000000502007986 */ /* 0x000fe2000c10190a */
[----:B------:R-:W-:Y:S05]  /*2350*/  EXIT ;  /* 0x000000000000794d */ /* 0x000fea0003800000 */
        .weak           $__internal_11_$__cuda_sm20_div_u64
        .type           $__internal_11_$__cuda_sm20_div_u64,@function
        .size           $__internal_11_$__cuda_sm20_div_u64,($__internal_12_$__cuda_sm20_rem_u64 - $__internal_11_$__cuda_sm20_div_u64)
$__internal_11_$__cuda_sm20_div_u64:
[----:B------:R-:W0:Y:S08]  /*2360*/  I2F.U64.RP R11, UR4 ;  /* 0x00000004000b7d12 */ /* 0x000e300008309000 */
[----:B0-----:R-:W0:Y:S02]  /*2370*/  MUFU.RCP R11, R11 ;  /* 0x0000000b000b7308 */ /* 0x001e240000001000 */
[----:B0-----:R-:W-:-:S06]  /*2380*/  VIADD R12, R11, 0x1ffffffe ;  /* 0x1ffffffe0b0c7836 */ /* 0x001fcc0000000000 */
        /* <DEDUP_REMOVED lines=19> */
[----:B------:R-:W-:-:S04]  /*24c0*/  IMAD.HI.U32 R14, R15, R13, RZ ;  /* 0x0000000d0f0e7227 */ /* 0x000fc800078e00ff */
[----:B------:R-:W-:-:S04]  /*24d0*/  IMAD.X R12, RZ, RZ, ~R12, P0 ;  /* 0x000000ffff0c7224 */ /* 0x000fc800000e0e0c */
[----:B------:R-:W-:-:S04]  /*24e0*/  IMAD.WIDE.U32 R14, P0, R15, R12, R14 ;  /* 0x0000000c0f0e7225 */ /* 0x000fc8000780000e */
[C---:B------:R-:W-:Y:S02]  /*24f0*/  IMAD R16, R11.reuse, R12, RZ ;  /* 0x0000000c0b107224 */ /* 0x040fe400078e02ff */
[----:B------:R-:W-:-:S04]  /*2500*/  IMAD.HI.U32 R15, P1, R11, R13, R14 ;  /* 0x0000000d0b0f7227 */ /* 0x000fc8000782000e */
[----:B------:R-:W-:Y:S01]  /*2510*/  IMAD.HI.U32 R12, R11, R12, RZ ;  /* 0x0000000c0b0c7227 */ /* 0x000fe200078e00ff */
[----:B------:R-:W-:-:S03]  /*2520*/  IADD3 R15, P2, PT, R16, R15, RZ ;  /* 0x0000000f100f7210 */ /* 0x000fc60007f5e0ff */
[----:B------:R-:W-:Y:S01]  /*2530*/  IMAD.MOV.U32 R13, RZ, RZ, RZ ;  /* 0x000000ffff0d7224 */ /* 0x000fe200078e00ff */
[----:B------:R-:W-:Y:S01]  /*2540*/  IADD3.X R11, PT, PT, R12, R11, RZ, P0, !PT ;  /* 0x0000000b0c0b7210 */ /* 0x000fe200007fe4ff */
        /* <DEDUP_REMOVED lines=16> */
[----:B------:R-:W-:Y:S02]  /*2650*/  IADD3 R9, P1, PT, R16, -UR4, RZ ;  /* 0x8000000410097c10 */ /* 0x000fe4000ff3e0ff */
[C---:B------:R-:W-:Y:S01]  /*2660*/  ISETP.GE.U32.AND.EX P0, PT, R14.reuse, UR5, PT, P0 ;  /* 0x000000050e007c0c */ /* 0x040fe2000bf06100 */
[----:B------:R-:W-:Y:S01]  /*2670*/  IMAD.X R12, RZ, RZ, R11, P2 ;  /* 0x000000ffff0c7224 */ /* 0x000fe200010e060b */
[----:B------:R-:W-:Y:S02]  /*2680*/  IADD3.X R13, PT, PT, R14, ~UR5, RZ, P1, !PT ;  /* 0x800000050e0d7c10 */ /* 0x000fe40008ffe4ff */
[----:B------:R-:W-:-:S02]  /*2690*/  SEL R9, R9, R16, P0 ;  /* 0x0000001009097207 */ /* 0x000fc40000000000 */
[----:B------:R-:W-:Y:S02]  /*26a0*/  SEL R15, R10, R15, P0 ;  /* 0x0000000f0a0f7207 */ /* 0x000fe40000000000 */
[----:B------:R-:W-:Y:S02]  /*26b0*/  SEL R13, R13, R14, P0 ;  /* 0x0000000e0d0d7207 */ /* 0x000fe40000000000 */
[----:B------:R-:W-:Y:S02]  /*26c0*/  SEL R12, R12, R11, P0 ;  /* 0x0000000b0c0c7207 */ /* 0x000fe40000000000 */
[----:B------:R-:W-:Y:S01]  /*26d0*/  ISETP.GE.U32.AND P0, PT, R9, UR4, PT ;  /* 0x0000000409007c0c */ /* 0x000fe2000bf06070 */
[----:B------:R-:W-:Y:S01]  /*26e0*/  IMAD.MOV.U32 R9, RZ, RZ, 0x0 ;  /* 0x00000000ff097424 */ /* 0x000fe200078e00ff */
[----:B------:R-:W-:Y:S02]  /*26f0*/  IADD3 R10, P2, PT, R15, 0x1, RZ ;  /* 0x000000010f0a7810 */ /* 0x000fe40007f5e0ff */
[----:B------:R-:W-:-:S02]  /*2700*/  ISETP.NE.U32.AND P1, PT, RZ, UR4, PT ;  /* 0x00000004ff007c0c */ /* 0x000fc4000bf25070 */
[----:B------:R-:W-:Y:S02]  /*2710*/  ISETP.GE.U32.AND.EX P0, PT, R13, UR5, PT, P0 ;  /* 0x000000050d007c0c */ /* 0x000fe4000bf06100 */
[-C--:B------:R-:W-:Y:S02]  /*2720*/  IADD3.X R11, PT, PT, RZ, R12.reuse, RZ, P2, !PT ;  /* 0x0000000cff0b7210 */ /* 0x080fe400017fe4ff */
[----:B------:R-:W-:Y:S02]  /*2730*/  ISETP.NE.AND.EX P1, PT, RZ, UR5, PT, P1 ;  /* 0x00000005ff007c0c */ /* 0x000fe4000bf25310 */
[----:B------:R-:W-:Y:S02]  /*2740*/  SEL R10, R10, R15, P0 ;  /* 0x0000000f0a0a7207 */ /* 0x000fe40000000000 */
[----:B------:R-:W-:Y:S02]  /*2750*/  SEL R11, R11, R12, P0 ;  /* 0x0000000c0b0b7207 */ /* 0x000fe40000000000 */
[----:B------:R-:W-:-:S02]  /*2760*/  SEL R10, R10, 0xffffffff, P1 ;  /* 0xffffffff0a0a7807 */ /* 0x000fc40000800000 */
[----:B------:R-:W-:Y:S01]  /*2770*/  SEL R11, R11, 0xffffffff, P1 ;  /* 0xffffffff0b0b7807 */ /* 0x000fe20000800000 */
[----:B------:R-:W-:Y:S06]  /*2780*/  RET.REL.NODEC R8 `(avg_pool2d_forward) ;  /* 0xffffffd8081c7950 */ /* 0x000fec0003c3ffff */
        .weak           $__internal_12_$__cuda_sm20_rem_u64
        .type           $__internal_12_$__cuda_sm20_rem_u64,@function
        .size           $__internal_12_$__cuda_sm20_rem_u64,($__internal_13_$__cuda_sm3x_div_rn_noftz_f32_slowpath - $__internal_12_$__cuda_sm20_rem_u64)
$__internal_12_$__cuda_sm20_rem_u64:
        /* <DEDUP_REMOVED lines=46> */
[-C--:B------:R-:W-:Y:S02]  /*2a70*/  ISETP.GE.U32.AND P0, PT, R15, R8.reuse, PT ;  /* 0x000000080f00720c */ /* 0x080fe40003f06070 */
[----:B------:R-:W-:Y:S01]  /*2a80*/  MOV R13, 0x0 ;  /* 0x00000000000d7802 */ /* 0x000fe20000000f00 */
[----:B------:R-:W-:Y:S01]  /*2a90*/  IMAD.X R14, R7, 0x1, ~R10, P1 ;  /* 0x00000001070e7824 */ /* 0x000fe200008e0e0a */
[----:B------:R-:W-:-:S04]  /*2aa0*/  IADD3 R7, P1, PT, R15, -R8, RZ ;  /* 0x800000080f077210 */ /* 0x000fc80007f3e0ff */
[CC--:B------:R-:W-:Y:S02]  /*2ab0*/  ISETP.GE.U32.AND.EX P0, PT, R14.reuse, R9.reuse, PT, P0 ;  /* 0x000000090e00720c */ /* 0x0c0fe40003f06100 */
[----:B------:R-:W-:Y:S02]  /*2ac0*/  IADD3.X R10, PT, PT, R14, ~R9, RZ, P1, !PT ;  /* 0x800000090e0a7210 */ /* 0x000fe40000ffe4ff */
[----:B------:R-:W-:Y:S02]  /*2ad0*/  SEL R7, R7, R15, P0 ;  /* 0x0000000f07077207 */ /* 0x000fe40000000000 */
[----:B------:R-:W-:Y:S02]  /*2ae0*/  SEL R10, R10, R14, P0 ;  /* 0x0000000e0a0a7207 */ /* 0x000fe40000000000 */
[CC--:B------:R-:W-:Y:S02]  /*2af0*/  IADD3 R18, P2, PT, R7.reuse, -R8.reuse, RZ ;  /* 0x8000000807127210 */ /* 0x0c0fe40007f5e0ff */
[----:B------:R-:W-:-:S02]  /*2b00*/  ISETP.GE.U32.AND P0, PT, R7, R8, PT ;  /* 0x000000080700720c */ /* 0x000fc40003f06070 */
[----:B------:R-:W-:Y:S01]  /*2b10*/  ISETP.NE.U32.AND P1, PT, R8, RZ, PT ;  /* 0x000000ff0800720c */ /* 0x000fe20003f25070 */
[C---:B------:R-:W-:Y:S01]  /*2b20*/  IMAD.X R19, R10.reuse, 0x1, ~R9, P2 ;  /* 0x000000010a137824 */ /* 0x040fe200010e0e09 */
[----:B------:R-:W-:Y:S02]  /*2b30*/  ISETP.GE.U32.AND.EX P0, PT, R10, R9, PT, P0 ;  /* 0x000000090a00720c */ /* 0x000fe40003f06100 */
[----:B------:R-:W-:Y:S02]  /*2b40*/  ISETP.NE.AND.EX P1, PT, R9, RZ, PT, P1 ;  /* 0x000000ff0900720c */ /* 0x000fe40003f25310 */
[----:B------:R-:W-:Y:S02]  /*2b50*/  SEL R18, R18, R7, P0 ;  /* 0x0000000712127207 */ /* 0x000fe40000000000 */
[----:B------:R-:W-:Y:S02]  /*2b60*/  SEL R19, R19, R10, P0 ;  /* 0x0000000a13137207 */ /* 0x000fe40000000000 */
[----:B------:R-:W-:-:S02]  /*2b70*/  SEL R18, R18, 0xffffffff, P1 ;  /* 0xffffffff12127807 */ /* 0x000fc40000800000 */
[----:B------:R-:W-:Y:S01]  /*2b80*/  SEL R19, R19, 0xffffffff, P1 ;  /* 0xffffffff13137807 */ /* 0x000fe20000800000 */
[----:B------:R-:W-:Y:S06]  /*2b90*/  RET.REL.NODEC R12 `(avg_pool2d_forward) ;  /* 0xffffffd40c187950 */ /* 0x000fec0003c3ffff */
        .weak           $__internal_13_$__cuda_sm3x_div_rn_noftz_f32_slowpath
        .type           $__internal_13_$__cuda_sm3x_div_rn_noftz_f32_slowpath,@function
        .size           $__internal_13_$__cuda_sm3x_div_rn_noftz_f32_slowpath,(.L_x_273 - $__internal_13_$__cuda_sm3x_div_rn_noftz_f32_slowpath)
$__internal_13_$__cuda_sm3x_div_rn_noftz_f32_slowpath:
[----:B------:R-:W-:Y:S01]  /*2ba0*/  SHF.R.U32.HI R4, RZ, 0x17, R0 ;  /* 0x00000017ff047819 */ /* 0x000fe20000011600 */
[----:B------:R-:W-:Y:S01]  /*2bb0*/  BSSY.RECONVERGENT B1, `(.L_x_248) ;  /* 0x0000063000017945 */ /* 0x000fe20003800200 */
[----:B------:R-:W-:Y:S02]  /*2bc0*/  SHF.R.U32.HI R3, RZ, 0x17, R28 ;  /* 0x00000017ff037819 */ /* 0x000fe4000001161c */
[----:B------:R-:W-:Y:S02]  /*2bd0*/  LOP3.LUT R4, R4, 0xff, RZ, 0xc0, !PT ;  /* 0x000000ff04047812 */ /* 0x000fe400078ec0ff */
[----:B------:R-:W-:Y:S01]  /*2be0*/  LOP3.LUT R8, R3, 0xff, RZ, 0xc0, !PT ;  /* 0x000000ff03087812 */ /* 0x000fe200078ec0ff */
[----:B------:R-:W-:Y:S02]  /*2bf0*/  IMAD.MOV.U32 R3, RZ, RZ, R0 ;  /* 0x000000ffff037224 */ /* 0x000fe400078e0000 */
[----:B------:R-:W-:Y:S01]  /*2c00*/  VIADD R6, R4, 0xffffffff ;  /* 0xffffffff04067836 */ /* 0x000fe20000000000 */
[----:B------:R-:W-:-:S04]  /*2c10*/  IADD3 R7, PT, PT, R8, -0x1, RZ ;  /* 0xffffffff08077810 */ /* 0x000fc80007ffe0ff */
[----:B------:R-:W-:-:S04]  /*2c20*/  ISETP.GT.U32.AND P0, PT, R6, 0xfd, PT ;  /* 0x000000fd0600780c */ /* 0x000fc80003f04070 */
[----:B------:R-:W-:-:S13]  /*2c30*/  ISETP.GT.U32.OR P0, PT, R7, 0xfd, P0 ;  /* 0x000000fd0700780c */ /* 0x000fda0000704470 */
[----:B------:R-:W-:Y:S01]  /*2c40*/  @!P0 MOV R5, RZ ;  /* 0x000000ff00058202 */ /* 0x000fe20000000f00 */
[----:B------:R-:W-:Y:S06]  /*2c50*/  @!P0 BRA `(.L_x_249) ;  /* 0x00000000005c8947 */ /* 0x000fec0003800000 */
[----:B------:R-:W-:Y:S02]  /*2c60*/  FSETP.GTU.FTZ.AND P0, PT, |R28|, +INF , PT ;  /* 0x7f8000001c00780b */ /* 0x000fe40003f1c200 */
[----:B------:R-:W-:-:S04]  /*2c70*/  FSETP.GTU.FTZ.AND P1, PT, |R0|, +INF , PT ;  /* 0x7f8000000000780b */ /* 0x000fc80003f3c200 */
[----:B------:R-:W-:-:S13]  /*2c80*/  PLOP3.LUT P0, PT, P0, P1, PT, 0xf8, 0x8f ;  /* 0x00000000008f781c */ /* 0x000fda0000703f70 */
[----:B------:R-:W-:Y:S05]  /*2c90*/  @P0 BRA `(.L_x_250) ;  /* 0x00000004004c0947 */ /* 0x000fea0003800000 */
[----:B------:R-:W-:-:S13]  /*2ca0*/  LOP3.LUT P0, RZ, R3, 0x7fffffff, R28, 0xc8, !PT ;  /* 0x7fffffff03ff7812 */ /* 0x000fda000780c81c */
[----:B------:R-:W-:Y:S05]  /*2cb0*/  @!P0 BRA `(.L_x_251) ;  /* 0x00000004003c8947 */ /* 0x000fea0003800000 */
[----:B------:R-:W-:Y:S02]  /*2cc0*/  FSETP.NEU.FTZ.AND P2, PT, |R28|, +INF , PT ;  /* 0x7f8000001c00780b */ /* 0x000fe40003f5d200 */
        /* <DEDUP_REMOVED lines=11> */
[----:B------:R-:W-:Y:S01]  /*2d80*/  @P0 IMAD.MOV.U32 R5, RZ, RZ, RZ ;  /* 0x000000ffff050224 */ /* 0x000fe200078e00ff */
[----:B------:R-:W-:Y:S01]  /*2d90*/  @!P0 MOV R5, 0xffffffc0 ;  /* 0xffffffc000058802 */ /* 0x000fe20000000f00 */
[----:B------:R-:W-:Y:S01]  /*2da0*/  @!P0 FFMA R28, R28, 1.84467440737095516160e+19, RZ ;  /* 0x5f8000001c1c8823 */ /* 0x000fe200000000ff */
[----:B------:R-:W-:-:S03]  /*2db0*/  @!P1 FFMA R3, R0, 1.84467440737095516160e+19, RZ ;  /* 0x5f80000000039823 */ /* 0x000fc600000000ff */
[----:B------:R-:W-:-:S07]  /*2dc0*/  @!P1 VIADD R5, R5, 0x40 ;  /* 0x0000004005059836 */ /* 0x000fce0000000000 */
.L_x_249:
[----:B------:R-:W-:Y:S01]  /*2dd0*/  LEA R0, R4, 0xc0800000, 0x17 ;  /* 0xc080000004007811 */ /* 0x000fe200078eb8ff */
[----:B------:R-:W-:Y:S03]  /*2de0*/  BSSY.RECONVERGENT B2, `(.L_x_254) ;  /* 0x0000036000027945 */ /* 0x000fe60003800200 */
[----:B------:R-:W-:Y:S01]  /*2df0*/  IADD3 R6, PT, PT, -R0, R3, RZ ;  /* 0x0000000300067210 */ /* 0x000fe20007ffe1ff */
[----:B------:R-:W-:-:S03]  /*2e00*/  VIADD R3, R8, 0xffffff81 ;  /* 0xffffff8108037836 */ /* 0x000fc60000000000 */
        /* <DEDUP_REMOVED lines=14> */
[----:B------:R-:W-:-:S05]  /*2ef0*/  IMAD.IADD R6, R0, 0x1, R4 ;  /* 0x0000000100067824 */ /* 0x000fca00078e0204 */
[----:B------:R-:W-:-:S04]  /*2f00*/  IADD3 R0, PT, PT, R6, -0x1, RZ ;  /* 0xffffffff06007810 */ /* 0x000fc80007ffe0ff */
        /* <DEDUP_REMOVED lines=10> */
[----:B------:R-:W-:Y:S02]  /*2fb0*/  VIADD R5, R6, 0x20 ;  /* 0x0000002006057836 */ /* 0x000fe40000000000 */
[-CC-:B------:R-:W-:Y:S01]  /*2fc0*/  FFMA.RM R3, R10, R8.reuse, R11.reuse ;  /* 0x000000080a037223 */ /* 0x180fe2000000400b */
[----:B------:R-:W-:Y:S02]  /*2fd0*/  ISETP.NE.AND P2, PT, R6, RZ, PT ;  /* 0x000000ff0600720c */ /* 0x000fe40003f45270 */
[----:B------:R-:W-:Y:S01]  /*2fe0*/  LOP3.LUT R4, R0, 0x7fffff, RZ, 0xc0, !PT ;  /* 0x007fffff00047812 */ /* 0x000fe200078ec0ff */
[----:B------:R-:W-:Y:S01]  /*2ff0*/  FFMA.RP R0, R10, R8, R11 ;  /* 0x000000080a007223 */ /* 0x000fe2000000800b */
[----:B------:R-:W-:Y:S02]  /*3000*/  ISETP.NE.AND P1, PT, R6, RZ, PT ;  /* 0x000000ff0600720c */ /* 0x000fe40003f25270 */
[----:B------:R-:W-:-:S02]  /*3010*/  LOP3.LUT R4, R4, 0x800000, RZ, 0xfc, !PT ;  /* 0x0080000004047812 */ /* 0x000fc400078efcff */
[----:B------:R-:W-:Y:S02]  /*3020*/  IADD3 R6, PT, PT, -R6, RZ, RZ ;  /* 0x000000ff06067210 */ /* 0x000fe40007ffe1ff */
[----:B------:R-:W-:Y:S02]  /*3030*/  SHF.L.U32 R5, R4, R5, RZ ;  /* 0x0000000504057219 */ /* 0x000fe400000006ff */
[----:B------:R-:W-:Y:S02]  /*3040*/  FSETP.NEU.FTZ.AND P0, PT, R0, R3, PT ;  /* 0x000000030000720b */ /* 0x000fe40003f1d000 */
[----:B------:R-:W-:Y:S02]  /*3050*/  SEL R3, R6, RZ, P2 ;  /* 0x000000ff06037207 */ /* 0x000fe40001000000 */
[----:B------:R-:W-:Y:S02]  /*3060*/  ISETP.NE.AND P1, PT, R5, RZ, P1 ;  /* 0x000000ff0500720c */ /* 0x000fe40000f25270 */
[----:B------:R-:W-:-:S02]  /*3070*/  SHF.R.U32.HI R3, RZ, R3, R4 ;  /* 0x00000003ff037219 */ /* 0x000fc40000011604 */
[----:B------:R-:W-:Y:S02]  /*3080*/  PLOP3.LUT P0, PT, P0, P1, PT, 0xf8, 0x8f ;  /* 0x00000000008f781c */ /* 0x000fe40000703f70 */
[----:B------:R-:W-:Y:S02]  /*3090*/  SHF.R.U32.HI R5, RZ, 0x1, R3 ;  /* 0x00000001ff057819 */ /* 0x000fe40000011603 */
[----:B------:R-:W-:-:S04]  /*30a0*/  SEL R0, RZ, 0x1, !P0 ;  /* 0x00000001ff007807 */ /* 0x000fc80004000000 */
[----:B------:R-:W-:-:S04]  /*30b0*/  LOP3.LUT R0, R0, 0x1, R5, 0xf8, !PT ;  /* 0x0000000100007812 */ /* 0x000fc800078ef805 */
[----:B------:R-:W-:-:S05]  /*30c0*/  LOP3.LUT R0, R0, R3, RZ, 0xc0, !PT ;  /* 0x0000000300007212 */ /* 0x000fca00078ec0ff */
[----:B------:R-:W-:-:S05]  /*30d0*/  IMAD.IADD R0, R5, 0x1, R0 ;  /* 0x0000000105007824 */ /* 0x000fca00078e0200 */
[----:B------:R-:W-:Y:S01]  /*30e0*/  LOP3.LUT R7, R0, R7, RZ, 0xfc, !PT ;  /* 0x0000000700077212 */ /* 0x000fe200078efcff */
[----:B------:R-:W-:Y:S06]  /*30f0*/  BRA `(.L_x_257) ;  /* 0x0000000000107947 */ /* 0x000fec0003800000 */
.L_x_256:
[----:B------:R-:W-:-:S04]  /*3100*/  LOP3.LUT R7, R7, 0x80000000, RZ, 0xc0, !PT ;  /* 0x8000000007077812 */ /* 0x000fc800078ec0ff */
[----:B------:R-:W-:Y:S01]  /*3110*/  LOP3.LUT R7, R7, 0x7f800000, RZ, 0xfc, !PT ;  /* 0x7f80000007077812 */ /* 0x000fe200078efcff */
[----:B------:R-:W-:Y:S06]  /*3120*/  BRA `(.L_x_257) ;  /* 0x0000000000047947 */ /* 0x000fec0003800000 */
.L_x_255:
[----:B------:R-:W-:-:S07]  /*3130*/  LEA R7, R4, R7, 0x17 ;  /* 0x0000000704077211 */ /* 0x000fce00078eb8ff */
.L_x_257:
[----:B------:R-:W-:Y:S05]  /*3140*/  BSYNC.RECONVERGENT B2 ;  /* 0x0000000000027941 */ /* 0x000fea0003800200 */
.L_x_254:
[----:B------:R-:W-:Y:S05]  /*3150*/  BRA `(.L_x_258) ;  /* 0x0000000000207947 */ /* 0x000fea0003800000 */
.L_x_253:
[----:B------:R-:W-:-:S04]  /*3160*/  LOP3.LUT R3, R3, 0x80000000, R28, 0x48, !PT ;  /* 0x8000000003037812 */ /* 0x000fc800078e481c */
[----:B------:R-:W-:Y:S01]  /*3170*/  LOP3.LUT R7, R3, 0x7f800000, RZ, 0xfc, !PT ;  /* 0x7f80000003077812 */ /* 0x000fe200078efcff */
[----:B------:R-:W-:Y:S06]  /*3180*/  BRA `(.L_x_258) ;  /* 0x0000000000147947 */ /* 0x000fec0003800000 */
.L_x_252:
[----:B------:R-:W-:Y:S01]  /*3190*/  LOP3.LUT R7, R3, 0x80000000, R28, 0x48, !PT ;  /* 0x8000000003077812 */ /* 0x000fe200078e481c */
[----:B------:R-:W-:Y:S06]  /*31a0*/  BRA `(.L_x_258) ;  /* 0x00000000000c7947 */ /* 0x000fec0003800000 */
.L_x_251:
[----:B------:R-:W0:Y:S01]  /*31b0*/  MUFU.RSQ R7, -QNAN ;  /* 0xffc0000000077908 */ /* 0x000e220000001400 */
[----:B------:R-:W-:Y:S05]  /*31c0*/  BRA `(.L_x_258) ;  /* 0x0000000000047947 */ /* 0x000fea0003800000 */
.L_x_250:
[----:B------:R-:W-:-:S07]  /*31d0*/  FADD.FTZ R7, R28, R0 ;  /* 0x000000001c077221 */ /* 0x000fce0000010000 */
.L_x_258:
[----:B------:R-:W-:Y:S05]  /*31e0*/  BSYNC.RECONVERGENT B1 ;  /* 0x0000000000017941 */ /* 0x000fea0003800200 */
.L_x_248:
[----:B------:R-:W-:-:S04]  /*31f0*/  IMAD.MOV.U32 R3, RZ, RZ, 0x0 ;  /* 0x00000000ff037424 */ /* 0x000fc800078e00ff */
[----:B0-----:R-:W-:Y:S05]  /*3200*/  RET.REL.NODEC R2 `(avg_pool2d_forward) ;  /* 0xffffffcc027c7950 */ /* 0x001fea0003c3ffff */
.L_x_259:
        /* <DEDUP_REMOVED lines=15> */
.L_x_273:


//--------------------- .nv.shared.reserved.0     --------------------------
	.section	.nv.shared.reserved.0,"aw",@nobits
	.weak		__nv_reservedSMEM_offset_0_alias
	.size		__nv_reservedSMEM_offset_0_alias, 0, 64
	.other		__nv_reservedSMEM_offset_0_alias,@"STO_CUDA_RESERVED_SHARED STV_DEFAULT"
__nv_reservedSMEM_offset_0_alias:
	.zero		0
	.zero		64


//--------------------- .nv.constant0.min_pool2d_backward --------------------------
	.section	.nv.constant0.min_pool2d_backward,"a",@progbits
	.sectionflags	@""
	.align	4
.nv.constant0.min_pool2d_backward:
	.zero		1016


//--------------------- .nv.constant0.min_pool2d_forward --------------------------
	.section	.nv.constant0.min_pool2d_forward,"a",@progbits
	.sectionflags	@""
	.align	4
.nv.constant0.min_pool2d_forward:
	.zero		1000


//--------------------- .nv.constant0.max_pool2d_backward --------------------------
	.section	.nv.constant0.max_pool2d_backward,"a",@progbits
	.sectionflags	@""
	.align	4
.nv.constant0.max_pool2d_backward:
	.zero		1016


//--------------------- .nv.constant0.max_pool2d_forward --------------------------
	.section	.nv.constant0.max_pool2d_forward,"a",@progbits
	.sectionflags	@""
	.align	4
.nv.constant0.max_pool2d_forward:
	.zero		1000


//--------------------- .nv.constant0.avg_pool2d_backward --------------------------
	.section	.nv.constant0.avg_pool2d_backward,"a",@progbits
	.sectionflags	@""
	.align	4
.nv.constant0.avg_pool2d_backward:
	.zero		1016


//--------------------- .nv.constant0.avg_pool2d_forward --------------------------
	.section	.nv.constant0.avg_pool2d_forward,"a",@progbits
	.sectionflags	@""
	.align	4
.nv.constant0.avg_pool2d_forward:
	.zero		1000


//--------------------- SYMBOLS --------------------------

	.type		.nv.reservedSmem.offset0,@object
	.size		.nv.reservedSmem.offset0,0x4
